//
// Generated by NVIDIA NVVM Compiler
//
// Compiler Build ID: CL-36424714
// Cuda compilation tools, release 13.0, V13.0.88
// Based on NVVM 20.0.0
//

.version 9.0
.target sm_100
.address_size 64

	// .globl	_Z15_reduce_inplacejPd
.const .align 4 .u32 nrows;
.const .align 4 .u32 ncols;
.const .align 4 .u32 ntaus;
.const .align 4 .u32 g2len;

.visible .entry _Z15_reduce_inplacejPd(
	.param .u32 _Z15_reduce_inplacejPd_param_0,
	.param .u64 .ptr .align 1 _Z15_reduce_inplacejPd_param_1
)
{
	.reg .pred 	%p<4>;
	.reg .b32 	%r<19>;
	.reg .b64 	%rd<9>;
	.reg .b64 	%fd<5>;

	ld.param.u32 	%r3, [_Z15_reduce_inplacejPd_param_0];
	ld.param.u64 	%rd1, [_Z15_reduce_inplacejPd_param_1];
	mov.u32 	%r5, %ntid.x;
	mov.u32 	%r6, %ctaid.x;
	mov.u32 	%r7, %tid.x;
	mad.lo.s32 	%r8, %r5, %r6, %r7;
	mov.u32 	%r9, %ntid.y;
	mov.u32 	%r10, %ctaid.y;
	mov.u32 	%r11, %tid.y;
	mad.lo.s32 	%r12, %r9, %r10, %r11;
	ld.const.u32 	%r13, [ncols];
	mul.lo.s32 	%r2, %r13, %r8;
	ld.const.u32 	%r14, [nrows];
	setp.le.u32 	%p1, %r2, %r14;
	setp.ge.u32 	%p2, %r12, %r3;
	or.pred  	%p3, %p1, %p2;
	@%p3 bra 	$L__BB0_2;
	cvta.to.global.u64 	%rd2, %rd1;
	shl.b32 	%r15, %r12, 1;
	add.s32 	%r16, %r2, %r15;
	mul.wide.u32 	%rd3, %r16, 8;
	add.s64 	%rd4, %rd2, %rd3;
	ld.global.f64 	%fd1, [%rd4];
	add.s32 	%r17, %r16, 1;
	mul.wide.u32 	%rd5, %r17, 8;
	add.s64 	%rd6, %rd2, %rd5;
	ld.global.f64 	%fd2, [%rd6];
	add.f64 	%fd3, %fd1, %fd2;
	mul.f64 	%fd4, %fd3, 0d3FE0000000000000;
	sub.s32 	%r18, %r16, %r12;
	mul.wide.u32 	%rd7, %r18, 8;
	add.s64 	%rd8, %rd2, %rd7;
	st.global.f64 	[%rd8], %fd4;
$L__BB0_2:
	ret;

}
	// .globl	_Z7_level0jPdS_
.visible .entry _Z7_level0jPdS_(
	.param .u32 _Z7_level0jPdS__param_0,
	.param .u64 .ptr .align 1 _Z7_level0jPdS__param_1,
	.param .u64 .ptr .align 1 _Z7_level0jPdS__param_2
)
{
	.reg .pred 	%p<13>;
	.reg .b32 	%r<73>;
	.reg .b64 	%rd<67>;
	.reg .b64 	%fd<134>;

	ld.param.u32 	%r22, [_Z7_level0jPdS__param_0];
	ld.param.u64 	%rd3, [_Z7_level0jPdS__param_1];
	ld.param.u64 	%rd2, [_Z7_level0jPdS__param_2];
	cvta.to.global.u64 	%rd1, %rd3;
	mov.u32 	%r23, %ntid.x;
	mov.u32 	%r24, %ctaid.x;
	mov.u32 	%r25, %tid.x;
	mad.lo.s32 	%r1, %r23, %r24, %r25;
	mov.u32 	%r26, %ntid.y;
	mov.u32 	%r27, %ctaid.y;
	mov.u32 	%r28, %tid.y;
	mad.lo.s32 	%r29, %r26, %r27, %r28;
	ld.const.u32 	%r30, [ncols];
	mul.lo.s32 	%r3, %r30, %r1;
	ld.const.u32 	%r31, [nrows];
	setp.le.u32 	%p1, %r3, %r31;
	ld.const.u32 	%r32, [ntaus];
	setp.ge.u32 	%p2, %r29, %r32;
	or.pred  	%p3, %p1, %p2;
	@%p3 bra 	$L__BB1_14;
	sub.s32 	%r4, %r22, %r29;
	setp.eq.s32 	%p4, %r4, 0;
	mov.f64 	%fd131, 0d0000000000000000;
	mov.f64 	%fd132, %fd131;
	mov.f64 	%fd133, %fd131;
	@%p4 bra 	$L__BB1_13;
	and.b32  	%r5, %r4, 7;
	sub.s32 	%r35, %r29, %r22;
	setp.gt.u32 	%p5, %r35, -8;
	mov.f64 	%fd133, 0d0000000000000000;
	mov.b32 	%r71, 0;
	mov.f64 	%fd132, %fd133;
	mov.f64 	%fd131, %fd133;
	@%p5 bra 	$L__BB1_5;
	and.b32  	%r71, %r4, -8;
	neg.s32 	%r69, %r71;
	add.s32 	%r68, %r3, 3;
	add.s32 	%r67, %r29, %r3;
	mov.f64 	%fd133, 0d0000000000000000;
$L__BB1_4:
	.pragma "nounroll";
	add.s32 	%r36, %r68, -3;
	mul.wide.u32 	%rd4, %r36, 8;
	add.s64 	%rd5, %rd1, %rd4;
	ld.global.f64 	%fd41, [%rd5];
	mul.wide.u32 	%rd6, %r67, 8;
	add.s64 	%rd7, %rd1, %rd6;
	ld.global.f64 	%fd42, [%rd7];
	fma.rn.f64 	%fd43, %fd41, %fd42, %fd131;
	add.f64 	%fd44, %fd132, %fd41;
	add.f64 	%fd45, %fd133, %fd42;
	add.s32 	%r37, %r68, -2;
	mul.wide.u32 	%rd8, %r37, 8;
	add.s64 	%rd9, %rd1, %rd8;
	ld.global.f64 	%fd46, [%rd9];
	add.s32 	%r38, %r67, 1;
	mul.wide.u32 	%rd10, %r38, 8;
	add.s64 	%rd11, %rd1, %rd10;
	ld.global.f64 	%fd47, [%rd11];
	fma.rn.f64 	%fd48, %fd46, %fd47, %fd43;
	add.f64 	%fd49, %fd44, %fd46;
	add.f64 	%fd50, %fd45, %fd47;
	add.s32 	%r39, %r68, -1;
	mul.wide.u32 	%rd12, %r39, 8;
	add.s64 	%rd13, %rd1, %rd12;
	ld.global.f64 	%fd51, [%rd13];
	add.s32 	%r40, %r67, 2;
	mul.wide.u32 	%rd14, %r40, 8;
	add.s64 	%rd15, %rd1, %rd14;
	ld.global.f64 	%fd52, [%rd15];
	fma.rn.f64 	%fd53, %fd51, %fd52, %fd48;
	add.f64 	%fd54, %fd49, %fd51;
	add.f64 	%fd55, %fd50, %fd52;
	add.s32 	%r41, %r68, 4;
	mul.wide.u32 	%rd16, %r68, 8;
	add.s64 	%rd17, %rd1, %rd16;
	ld.global.f64 	%fd56, [%rd17];
	add.s32 	%r42, %r67, 3;
	mul.wide.u32 	%rd18, %r42, 8;
	add.s64 	%rd19, %rd1, %rd18;
	ld.global.f64 	%fd57, [%rd19];
	fma.rn.f64 	%fd58, %fd56, %fd57, %fd53;
	add.f64 	%fd59, %fd54, %fd56;
	add.f64 	%fd60, %fd55, %fd57;
	add.s32 	%r43, %r68, 1;
	mul.wide.u32 	%rd20, %r43, 8;
	add.s64 	%rd21, %rd1, %rd20;
	ld.global.f64 	%fd61, [%rd21];
	add.s32 	%r44, %r67, 4;
	mul.wide.u32 	%rd22, %r44, 8;
	add.s64 	%rd23, %rd1, %rd22;
	ld.global.f64 	%fd62, [%rd23];
	fma.rn.f64 	%fd63, %fd61, %fd62, %fd58;
	add.f64 	%fd64, %fd59, %fd61;
	add.f64 	%fd65, %fd60, %fd62;
	add.s32 	%r45, %r68, 2;
	mul.wide.u32 	%rd24, %r45, 8;
	add.s64 	%rd25, %rd1, %rd24;
	ld.global.f64 	%fd66, [%rd25];
	add.s32 	%r46, %r67, 5;
	mul.wide.u32 	%rd26, %r46, 8;
	add.s64 	%rd27, %rd1, %rd26;
	ld.global.f64 	%fd67, [%rd27];
	fma.rn.f64 	%fd68, %fd66, %fd67, %fd63;
	add.f64 	%fd69, %fd64, %fd66;
	add.f64 	%fd70, %fd65, %fd67;
	add.s32 	%r47, %r68, 3;
	mul.wide.u32 	%rd28, %r47, 8;
	add.s64 	%rd29, %rd1, %rd28;
	ld.global.f64 	%fd71, [%rd29];
	add.s32 	%r48, %r67, 6;
	mul.wide.u32 	%rd30, %r48, 8;
	add.s64 	%rd31, %rd1, %rd30;
	ld.global.f64 	%fd72, [%rd31];
	fma.rn.f64 	%fd73, %fd71, %fd72, %fd68;
	add.f64 	%fd74, %fd69, %fd71;
	add.f64 	%fd75, %fd70, %fd72;
	mul.wide.u32 	%rd32, %r41, 8;
	add.s64 	%rd33, %rd1, %rd32;
	ld.global.f64 	%fd76, [%rd33];
	add.s32 	%r49, %r67, 7;
	mul.wide.u32 	%rd34, %r49, 8;
	add.s64 	%rd35, %rd1, %rd34;
	ld.global.f64 	%fd77, [%rd35];
	fma.rn.f64 	%fd131, %fd76, %fd77, %fd73;
	add.f64 	%fd132, %fd74, %fd76;
	add.f64 	%fd133, %fd75, %fd77;
	add.s32 	%r69, %r69, 8;
	add.s32 	%r68, %r68, 8;
	add.s32 	%r67, %r67, 8;
	setp.ne.s32 	%p6, %r69, 0;
	@%p6 bra 	$L__BB1_4;
$L__BB1_5:
	setp.eq.s32 	%p7, %r5, 0;
	@%p7 bra 	$L__BB1_13;
	and.b32  	%r17, %r4, 3;
	setp.lt.u32 	%p8, %r5, 4;
	@%p8 bra 	$L__BB1_8;
	add.s32 	%r50, %r71, %r3;
	mul.wide.u32 	%rd36, %r50, 8;
	add.s64 	%rd37, %rd1, %rd36;
	ld.global.f64 	%fd79, [%rd37];
	add.s32 	%r51, %r50, %r29;
	mul.wide.u32 	%rd38, %r51, 8;
	add.s64 	%rd39, %rd1, %rd38;
	ld.global.f64 	%fd80, [%rd39];
	fma.rn.f64 	%fd81, %fd79, %fd80, %fd131;
	add.f64 	%fd82, %fd132, %fd79;
	add.f64 	%fd83, %fd133, %fd80;
	add.s32 	%r52, %r50, 1;
	mul.wide.u32 	%rd40, %r52, 8;
	add.s64 	%rd41, %rd1, %rd40;
	ld.global.f64 	%fd84, [%rd41];
	add.s32 	%r53, %r51, 1;
	mul.wide.u32 	%rd42, %r53, 8;
	add.s64 	%rd43, %rd1, %rd42;
	ld.global.f64 	%fd85, [%rd43];
	fma.rn.f64 	%fd86, %fd84, %fd85, %fd81;
	add.f64 	%fd87, %fd82, %fd84;
	add.f64 	%fd88, %fd83, %fd85;
	add.s32 	%r54, %r50, 2;
	mul.wide.u32 	%rd44, %r54, 8;
	add.s64 	%rd45, %rd1, %rd44;
	ld.global.f64 	%fd89, [%rd45];
	add.s32 	%r55, %r51, 2;
	mul.wide.u32 	%rd46, %r55, 8;
	add.s64 	%rd47, %rd1, %rd46;
	ld.global.f64 	%fd90, [%rd47];
	fma.rn.f64 	%fd91, %fd89, %fd90, %fd86;
	add.f64 	%fd92, %fd87, %fd89;
	add.f64 	%fd93, %fd88, %fd90;
	add.s32 	%r56, %r50, 3;
	mul.wide.u32 	%rd48, %r56, 8;
	add.s64 	%rd49, %rd1, %rd48;
	ld.global.f64 	%fd94, [%rd49];
	add.s32 	%r57, %r51, 3;
	mul.wide.u32 	%rd50, %r57, 8;
	add.s64 	%rd51, %rd1, %rd50;
	ld.global.f64 	%fd95, [%rd51];
	fma.rn.f64 	%fd131, %fd94, %fd95, %fd91;
	add.f64 	%fd132, %fd92, %fd94;
	add.f64 	%fd133, %fd93, %fd95;
	add.s32 	%r71, %r71, 4;
$L__BB1_8:
	setp.eq.s32 	%p9, %r17, 0;
	@%p9 bra 	$L__BB1_13;
	setp.eq.s32 	%p10, %r17, 1;
	@%p10 bra 	$L__BB1_11;
	add.s32 	%r58, %r71, %r3;
	mul.wide.u32 	%rd52, %r58, 8;
	add.s64 	%rd53, %rd1, %rd52;
	ld.global.f64 	%fd97, [%rd53];
	add.s32 	%r59, %r58, %r29;
	mul.wide.u32 	%rd54, %r59, 8;
	add.s64 	%rd55, %rd1, %rd54;
	ld.global.f64 	%fd98, [%rd55];
	fma.rn.f64 	%fd99, %fd97, %fd98, %fd131;
	add.f64 	%fd100, %fd132, %fd97;
	add.f64 	%fd101, %fd133, %fd98;
	add.s32 	%r60, %r58, 1;
	mul.wide.u32 	%rd56, %r60, 8;
	add.s64 	%rd57, %rd1, %rd56;
	ld.global.f64 	%fd102, [%rd57];
	add.s32 	%r61, %r59, 1;
	mul.wide.u32 	%rd58, %r61, 8;
	add.s64 	%rd59, %rd1, %rd58;
	ld.global.f64 	%fd103, [%rd59];
	fma.rn.f64 	%fd131, %fd102, %fd103, %fd99;
	add.f64 	%fd132, %fd100, %fd102;
	add.f64 	%fd133, %fd101, %fd103;
	add.s32 	%r71, %r71, 2;
$L__BB1_11:
	and.b32  	%r62, %r4, 1;
	setp.eq.b32 	%p11, %r62, 1;
	not.pred 	%p12, %p11;
	@%p12 bra 	$L__BB1_13;
	add.s32 	%r63, %r71, %r3;
	mul.wide.u32 	%rd60, %r63, 8;
	add.s64 	%rd61, %rd1, %rd60;
	ld.global.f64 	%fd104, [%rd61];
	add.s32 	%r64, %r63, %r29;
	mul.wide.u32 	%rd62, %r64, 8;
	add.s64 	%rd63, %rd1, %rd62;
	ld.global.f64 	%fd105, [%rd63];
	fma.rn.f64 	%fd131, %fd104, %fd105, %fd131;
	add.f64 	%fd132, %fd132, %fd104;
	add.f64 	%fd133, %fd133, %fd105;
$L__BB1_13:
	cvt.rn.f64.u32 	%fd106, %r4;
	mul.f64 	%fd107, %fd131, %fd106;
	div.rn.f64 	%fd108, %fd107, %fd132;
	div.rn.f64 	%fd109, %fd108, %fd133;
	ld.const.u32 	%r65, [g2len];
	mad.lo.s32 	%r66, %r65, %r1, %r29;
	cvta.to.global.u64 	%rd64, %rd2;
	mul.wide.u32 	%rd65, %r66, 8;
	add.s64 	%rd66, %rd64, %rd65;
	st.global.f64 	[%rd66], %fd109;
$L__BB1_14:
	ret;

}
	// .globl	_Z7_level1jPdS_j
.visible .entry _Z7_level1jPdS_j(
	.param .u32 _Z7_level1jPdS_j_param_0,
	.param .u64 .ptr .align 1 _Z7_level1jPdS_j_param_1,
	.param .u64 .ptr .align 1 _Z7_level1jPdS_j_param_2,
	.param .u32 _Z7_level1jPdS_j_param_3
)
{
	.reg .pred 	%p<13>;
	.reg .b32 	%r<80>;
	.reg .b64 	%rd<67>;
	.reg .b64 	%fd<134>;

	ld.param.u32 	%r26, [_Z7_level1jPdS_j_param_0];
	ld.param.u64 	%rd3, [_Z7_level1jPdS_j_param_1];
	ld.param.u64 	%rd2, [_Z7_level1jPdS_j_param_2];
	ld.param.u32 	%r27, [_Z7_level1jPdS_j_param_3];
	cvta.to.global.u64 	%rd1, %rd3;
	mov.u32 	%r28, %ntid.x;
	mov.u32 	%r29, %ctaid.x;
	mov.u32 	%r30, %tid.x;
	mad.lo.s32 	%r1, %r28, %r29, %r30;
	mov.u32 	%r31, %ntid.y;
	mov.u32 	%r32, %ctaid.y;
	mul.lo.s32 	%r2, %r31, %r32;
	mov.u32 	%r3, %tid.y;
	add.s32 	%r33, %r2, %r3;
	ld.const.u32 	%r34, [ncols];
	mul.lo.s32 	%r5, %r34, %r1;
	ld.const.u32 	%r35, [ntaus];
	shr.u32 	%r36, %r35, 1;
	add.s32 	%r7, %r33, %r36;
	sub.s32 	%r8, %r26, %r7;
	ld.const.u32 	%r37, [nrows];
	setp.le.u32 	%p1, %r5, %r37;
	setp.ge.u32 	%p2, %r33, %r36;
	or.pred  	%p3, %p1, %p2;
	@%p3 bra 	$L__BB2_14;
	setp.eq.s32 	%p4, %r8, 0;
	mov.f64 	%fd131, 0d0000000000000000;
	mov.f64 	%fd132, %fd131;
	mov.f64 	%fd133, %fd131;
	@%p4 bra 	$L__BB2_13;
	and.b32  	%r9, %r8, 7;
	sub.s32 	%r39, %r7, %r26;
	setp.gt.u32 	%p5, %r39, -8;
	mov.f64 	%fd133, 0d0000000000000000;
	mov.b32 	%r78, 0;
	mov.f64 	%fd132, %fd133;
	mov.f64 	%fd131, %fd133;
	@%p5 bra 	$L__BB2_5;
	and.b32  	%r78, %r8, -8;
	neg.s32 	%r76, %r78;
	add.s32 	%r75, %r5, 3;
	add.s32 	%r40, %r3, %r36;
	add.s32 	%r41, %r40, %r2;
	add.s32 	%r74, %r75, %r41;
	mov.f64 	%fd133, 0d0000000000000000;
$L__BB2_4:
	.pragma "nounroll";
	add.s32 	%r42, %r75, -3;
	add.s32 	%r43, %r74, -3;
	mul.wide.u32 	%rd4, %r42, 8;
	add.s64 	%rd5, %rd1, %rd4;
	ld.global.f64 	%fd41, [%rd5];
	mul.wide.u32 	%rd6, %r43, 8;
	add.s64 	%rd7, %rd1, %rd6;
	ld.global.f64 	%fd42, [%rd7];
	fma.rn.f64 	%fd43, %fd41, %fd42, %fd131;
	add.f64 	%fd44, %fd132, %fd41;
	add.f64 	%fd45, %fd133, %fd42;
	add.s32 	%r44, %r75, -2;
	add.s32 	%r45, %r74, -2;
	mul.wide.u32 	%rd8, %r44, 8;
	add.s64 	%rd9, %rd1, %rd8;
	ld.global.f64 	%fd46, [%rd9];
	mul.wide.u32 	%rd10, %r45, 8;
	add.s64 	%rd11, %rd1, %rd10;
	ld.global.f64 	%fd47, [%rd11];
	fma.rn.f64 	%fd48, %fd46, %fd47, %fd43;
	add.f64 	%fd49, %fd44, %fd46;
	add.f64 	%fd50, %fd45, %fd47;
	add.s32 	%r46, %r75, -1;
	add.s32 	%r47, %r74, -1;
	mul.wide.u32 	%rd12, %r46, 8;
	add.s64 	%rd13, %rd1, %rd12;
	ld.global.f64 	%fd51, [%rd13];
	mul.wide.u32 	%rd14, %r47, 8;
	add.s64 	%rd15, %rd1, %rd14;
	ld.global.f64 	%fd52, [%rd15];
	fma.rn.f64 	%fd53, %fd51, %fd52, %fd48;
	add.f64 	%fd54, %fd49, %fd51;
	add.f64 	%fd55, %fd50, %fd52;
	add.s32 	%r48, %r75, 4;
	add.s32 	%r49, %r74, 4;
	mul.wide.u32 	%rd16, %r75, 8;
	add.s64 	%rd17, %rd1, %rd16;
	ld.global.f64 	%fd56, [%rd17];
	mul.wide.u32 	%rd18, %r74, 8;
	add.s64 	%rd19, %rd1, %rd18;
	ld.global.f64 	%fd57, [%rd19];
	fma.rn.f64 	%fd58, %fd56, %fd57, %fd53;
	add.f64 	%fd59, %fd54, %fd56;
	add.f64 	%fd60, %fd55, %fd57;
	add.s32 	%r50, %r75, 1;
	add.s32 	%r51, %r74, 1;
	mul.wide.u32 	%rd20, %r50, 8;
	add.s64 	%rd21, %rd1, %rd20;
	ld.global.f64 	%fd61, [%rd21];
	mul.wide.u32 	%rd22, %r51, 8;
	add.s64 	%rd23, %rd1, %rd22;
	ld.global.f64 	%fd62, [%rd23];
	fma.rn.f64 	%fd63, %fd61, %fd62, %fd58;
	add.f64 	%fd64, %fd59, %fd61;
	add.f64 	%fd65, %fd60, %fd62;
	add.s32 	%r52, %r75, 2;
	add.s32 	%r53, %r74, 2;
	mul.wide.u32 	%rd24, %r52, 8;
	add.s64 	%rd25, %rd1, %rd24;
	ld.global.f64 	%fd66, [%rd25];
	mul.wide.u32 	%rd26, %r53, 8;
	add.s64 	%rd27, %rd1, %rd26;
	ld.global.f64 	%fd67, [%rd27];
	fma.rn.f64 	%fd68, %fd66, %fd67, %fd63;
	add.f64 	%fd69, %fd64, %fd66;
	add.f64 	%fd70, %fd65, %fd67;
	add.s32 	%r54, %r75, 3;
	add.s32 	%r55, %r74, 3;
	mul.wide.u32 	%rd28, %r54, 8;
	add.s64 	%rd29, %rd1, %rd28;
	ld.global.f64 	%fd71, [%rd29];
	mul.wide.u32 	%rd30, %r55, 8;
	add.s64 	%rd31, %rd1, %rd30;
	ld.global.f64 	%fd72, [%rd31];
	fma.rn.f64 	%fd73, %fd71, %fd72, %fd68;
	add.f64 	%fd74, %fd69, %fd71;
	add.f64 	%fd75, %fd70, %fd72;
	mul.wide.u32 	%rd32, %r48, 8;
	add.s64 	%rd33, %rd1, %rd32;
	ld.global.f64 	%fd76, [%rd33];
	mul.wide.u32 	%rd34, %r49, 8;
	add.s64 	%rd35, %rd1, %rd34;
	ld.global.f64 	%fd77, [%rd35];
	fma.rn.f64 	%fd131, %fd76, %fd77, %fd73;
	add.f64 	%fd132, %fd74, %fd76;
	add.f64 	%fd133, %fd75, %fd77;
	add.s32 	%r76, %r76, 8;
	add.s32 	%r75, %r75, 8;
	add.s32 	%r74, %r74, 8;
	setp.ne.s32 	%p6, %r76, 0;
	@%p6 bra 	$L__BB2_4;
$L__BB2_5:
	setp.eq.s32 	%p7, %r9, 0;
	@%p7 bra 	$L__BB2_13;
	and.b32  	%r21, %r8, 3;
	setp.lt.u32 	%p8, %r9, 4;
	@%p8 bra 	$L__BB2_8;
	add.s32 	%r56, %r78, %r5;
	add.s32 	%r57, %r56, %r7;
	mul.wide.u32 	%rd36, %r56, 8;
	add.s64 	%rd37, %rd1, %rd36;
	ld.global.f64 	%fd79, [%rd37];
	mul.wide.u32 	%rd38, %r57, 8;
	add.s64 	%rd39, %rd1, %rd38;
	ld.global.f64 	%fd80, [%rd39];
	fma.rn.f64 	%fd81, %fd79, %fd80, %fd131;
	add.f64 	%fd82, %fd132, %fd79;
	add.f64 	%fd83, %fd133, %fd80;
	add.s32 	%r58, %r56, 1;
	add.s32 	%r59, %r57, 1;
	mul.wide.u32 	%rd40, %r58, 8;
	add.s64 	%rd41, %rd1, %rd40;
	ld.global.f64 	%fd84, [%rd41];
	mul.wide.u32 	%rd42, %r59, 8;
	add.s64 	%rd43, %rd1, %rd42;
	ld.global.f64 	%fd85, [%rd43];
	fma.rn.f64 	%fd86, %fd84, %fd85, %fd81;
	add.f64 	%fd87, %fd82, %fd84;
	add.f64 	%fd88, %fd83, %fd85;
	add.s32 	%r60, %r56, 2;
	add.s32 	%r61, %r57, 2;
	mul.wide.u32 	%rd44, %r60, 8;
	add.s64 	%rd45, %rd1, %rd44;
	ld.global.f64 	%fd89, [%rd45];
	mul.wide.u32 	%rd46, %r61, 8;
	add.s64 	%rd47, %rd1, %rd46;
	ld.global.f64 	%fd90, [%rd47];
	fma.rn.f64 	%fd91, %fd89, %fd90, %fd86;
	add.f64 	%fd92, %fd87, %fd89;
	add.f64 	%fd93, %fd88, %fd90;
	add.s32 	%r62, %r56, 3;
	add.s32 	%r63, %r57, 3;
	mul.wide.u32 	%rd48, %r62, 8;
	add.s64 	%rd49, %rd1, %rd48;
	ld.global.f64 	%fd94, [%rd49];
	mul.wide.u32 	%rd50, %r63, 8;
	add.s64 	%rd51, %rd1, %rd50;
	ld.global.f64 	%fd95, [%rd51];
	fma.rn.f64 	%fd131, %fd94, %fd95, %fd91;
	add.f64 	%fd132, %fd92, %fd94;
	add.f64 	%fd133, %fd93, %fd95;
	add.s32 	%r78, %r78, 4;
$L__BB2_8:
	setp.eq.s32 	%p9, %r21, 0;
	@%p9 bra 	$L__BB2_13;
	setp.eq.s32 	%p10, %r21, 1;
	@%p10 bra 	$L__BB2_11;
	add.s32 	%r64, %r78, %r5;
	add.s32 	%r65, %r64, %r7;
	mul.wide.u32 	%rd52, %r64, 8;
	add.s64 	%rd53, %rd1, %rd52;
	ld.global.f64 	%fd97, [%rd53];
	mul.wide.u32 	%rd54, %r65, 8;
	add.s64 	%rd55, %rd1, %rd54;
	ld.global.f64 	%fd98, [%rd55];
	fma.rn.f64 	%fd99, %fd97, %fd98, %fd131;
	add.f64 	%fd100, %fd132, %fd97;
	add.f64 	%fd101, %fd133, %fd98;
	add.s32 	%r66, %r64, 1;
	add.s32 	%r67, %r65, 1;
	mul.wide.u32 	%rd56, %r66, 8;
	add.s64 	%rd57, %rd1, %rd56;
	ld.global.f64 	%fd102, [%rd57];
	mul.wide.u32 	%rd58, %r67, 8;
	add.s64 	%rd59, %rd1, %rd58;
	ld.global.f64 	%fd103, [%rd59];
	fma.rn.f64 	%fd131, %fd102, %fd103, %fd99;
	add.f64 	%fd132, %fd100, %fd102;
	add.f64 	%fd133, %fd101, %fd103;
	add.s32 	%r78, %r78, 2;
$L__BB2_11:
	and.b32  	%r68, %r8, 1;
	setp.eq.b32 	%p11, %r68, 1;
	not.pred 	%p12, %p11;
	@%p12 bra 	$L__BB2_13;
	add.s32 	%r69, %r78, %r5;
	add.s32 	%r70, %r69, %r7;
	mul.wide.u32 	%rd60, %r69, 8;
	add.s64 	%rd61, %rd1, %rd60;
	ld.global.f64 	%fd104, [%rd61];
	mul.wide.u32 	%rd62, %r70, 8;
	add.s64 	%rd63, %rd1, %rd62;
	ld.global.f64 	%fd105, [%rd63];
	fma.rn.f64 	%fd131, %fd104, %fd105, %fd131;
	add.f64 	%fd132, %fd132, %fd104;
	add.f64 	%fd133, %fd133, %fd105;
$L__BB2_13:
	cvt.rn.f64.u32 	%fd106, %r8;
	mul.f64 	%fd107, %fd131, %fd106;
	div.rn.f64 	%fd108, %fd107, %fd132;
	div.rn.f64 	%fd109, %fd108, %fd133;
	ld.const.u32 	%r71, [g2len];
	add.s32 	%r72, %r27, %r33;
	mad.lo.s32 	%r73, %r71, %r1, %r72;
	cvta.to.global.u64 	%rd64, %rd2;
	mul.wide.u32 	%rd65, %r73, 8;
	add.s64 	%rd66, %rd64, %rd65;
	st.global.f64 	[%rd66], %fd109;
$L__BB2_14:
	ret;

}


// ===== COMPILED SASS (sm_100) =====

	.target	sm_100

	.elftype	@"ET_EXEC"


//--------------------- .note.nv.tkinfo           --------------------------
	.section	.note.nv.tkinfo,"",@"SHT_NOTE"
	.sectionflags	@"SHF_NOTE_NV_TKINFO"
	.tkinfo
        /*0018*/ 	.word	0x00000002
        /*0030*/ 	.string	""
        /*0030*/ 	.string	"ptxas"
        /*0030*/ 	.string	"Cuda compilation tools, release 13.0, V13.0.88"
        /*0030*/ 	.string	"Build cuda_13.0.r13.0/compiler.36424714_0"
        /*0030*/ 	.string	"-arch sm_100 -m 64 "



//--------------------- .note.nv.cuinfo           --------------------------
	.section	.note.nv.cuinfo,"",@"SHT_NOTE"
	.sectionflags	@"SHF_NOTE_NV_CUINFO"
        /*0018*/ 	.short	0x0002
        /*001a*/ 	.short	0x0064
        /*001c*/ 	.short	0x0082
	.zero		2


//--------------------- .nv.info                  --------------------------
	.section	.nv.info,"",@"SHT_CUDA_INFO"
	.align	4


	//----- nvinfo : EIATTR_REGCOUNT
	.align		4
        /*0000*/ 	.byte	0x04, 0x2f
        /*0002*/ 	.short	(.L_5 - .L_4)
	.align		4
.L_4:
        /*0004*/ 	.word	index@(_Z15_reduce_inplacejPd)
        /*0008*/ 	.word	0x0000000e


	//----- nvinfo : EIATTR_FRAME_SIZE
	.align		4
.L_5:
        /*000c*/ 	.byte	0x04, 0x11
        /*000e*/ 	.short	(.L_7 - .L_6)
	.align		4
.L_6:
        /*0010*/ 	.word	index@(_Z15_reduce_inplacejPd)
        /*0014*/ 	.word	0x00000000


	//----- nvinfo : EIATTR_REGCOUNT
	.align		4
.L_7:
        /*0018*/ 	.byte	0x04, 0x2f
        /*001a*/ 	.short	(.L_9 - .L_8)
	.align		4
.L_8:
        /*001c*/ 	.word	index@(_Z7_level0jPdS_)
        /*0020*/ 	.word	0x00000020


	//----- nvinfo : EIATTR_FRAME_SIZE
	.align		4
.L_9:
        /*0024*/ 	.byte	0x04, 0x11
        /*0026*/ 	.short	(.L_11 - .L_10)
	.align		4
.L_10:
        /*0028*/ 	.word	index@($__internal_1_$__cuda_sm20_div_rn_f64_full)
        /*002c*/ 	.word	0x00000000


	//----- nvinfo : EIATTR_FRAME_SIZE
	.align		4
.L_11:
        /*0030*/ 	.byte	0x04, 0x11
        /*0032*/ 	.short	(.L_13 - .L_12)
	.align		4
.L_12:
        /*0034*/ 	.word	index@(_Z7_level0jPdS_)
        /*0038*/ 	.word	0x00000000


	//----- nvinfo : EIATTR_REGCOUNT
	.align		4
.L_13:
        /*003c*/ 	.byte	0x04, 0x2f
        /*003e*/ 	.short	(.L_15 - .L_14)
	.align		4
.L_14:
        /*0040*/ 	.word	index@(_Z7_level1jPdS_j)
        /*0044*/ 	.word	0x00000020


	//----- nvinfo : EIATTR_FRAME_SIZE
	.align		4
.L_15:
        /*0048*/ 	.byte	0x04, 0x11
        /*004a*/ 	.short	(.L_17 - .L_16)
	.align		4
.L_16:
        /*004c*/ 	.word	index@($__internal_0_$__cuda_sm20_div_rn_f64_full)
        /*0050*/ 	.word	0x00000000


	//----- nvinfo : EIATTR_FRAME_SIZE
	.align		4
.L_17:
        /*0054*/ 	.byte	0x04, 0x11
        /*0056*/ 	.short	(.L_19 - .L_18)
	.align		4
.L_18:
        /*0058*/ 	.word	index@(_Z7_level1jPdS_j)
        /*005c*/ 	.word	0x00000000


	//----- nvinfo : EIATTR_MIN_STACK_SIZE
	.align		4
.L_19:
        /*0060*/ 	.byte	0x04, 0x12
        /*0062*/ 	.short	(.L_21 - .L_20)
	.align		4
.L_20:
        /*0064*/ 	.word	index@(_Z7_level1jPdS_j)
        /*0068*/ 	.word	0x00000000


	//----- nvinfo : EIATTR_MIN_STACK_SIZE
	.align		4
.L_21:
        /*006c*/ 	.byte	0x04, 0x12
        /*006e*/ 	.short	(.L_23 - .L_22)
	.align		4
.L_22:
        /*0070*/ 	.word	index@(_Z7_level0jPdS_)
        /*0074*/ 	.word	0x00000000


	//----- nvinfo : EIATTR_MIN_STACK_SIZE
	.align		4
.L_23:
        /*0078*/ 	.byte	0x04, 0x12
        /*007a*/ 	.short	(.L_25 - .L_24)
	.align		4
.L_24:
        /*007c*/ 	.word	index@(_Z15_reduce_inplacejPd)
        /*0080*/ 	.word	0x00000000
.L_25:


//--------------------- .nv.compat                --------------------------
	.section	.nv.compat,"",@"SHT_CUDA_COMPAT_INFO"
	.align	4
        /*0000*/ 	.byte	0x02, 0x09, 0x00, 0x00, 0x02, 0x02, 0x01, 0x00, 0x02, 0x05, 0x05, 0x00, 0x03, 0x07, 0x01, 0x01
        /*0010*/ 	.byte	0x02, 0x03, 0x00, 0x00, 0x02, 0x06, 0x01, 0x00, 0x04, 0x0b, 0x08, 0x00, 0x01, 0x00, 0x00, 0x00
        /*0020*/ 	.byte	0x00, 0x00, 0x00, 0x00


//--------------------- .nv.info._Z7_level1jPdS_j --------------------------
	.section	.nv.info._Z7_level1jPdS_j,"",@"SHT_CUDA_INFO"
	.sectionflags	@""
	.align	4


	//----- nvinfo : EIATTR_CUDA_API_VERSION
	.align		4
        /*0000*/ 	.byte	0x04, 0x37
        /*0002*/ 	.short	(.L_27 - .L_26)
.L_26:
        /*0004*/ 	.word	0x00000082


	//----- nvinfo : EIATTR_KPARAM_INFO
	.align		4
.L_27:
        /*0008*/ 	.byte	0x04, 0x17
        /*000a*/ 	.short	(.L_29 - .L_28)
.L_28:
        /*000c*/ 	.word	0x00000000
        /*0010*/ 	.short	0x0003
        /*0012*/ 	.short	0x0018
        /*0014*/ 	.byte	0x00, 0xf0, 0x11, 0x00


	//----- nvinfo : EIATTR_KPARAM_INFO
	.align		4
.L_29:
        /*0018*/ 	.byte	0x04, 0x17
        /*001a*/ 	.short	(.L_31 - .L_30)
.L_30:
        /*001c*/ 	.word	0x00000000
        /*0020*/ 	.short	0x0002
        /*0022*/ 	.short	0x0010
        /*0024*/ 	.byte	0x00, 0xf5, 0x21, 0x00


	//----- nvinfo : EIATTR_KPARAM_INFO
	.align		4
.L_31:
        /*0028*/ 	.byte	0x04, 0x17
        /*002a*/ 	.short	(.L_33 - .L_32)
.L_32:
        /*002c*/ 	.word	0x00000000
        /*0030*/ 	.short	0x0001
        /*0032*/ 	.short	0x0008
        /*0034*/ 	.byte	0x00, 0xf5, 0x21, 0x00


	//----- nvinfo : EIATTR_KPARAM_INFO
	.align		4
.L_33:
        /*0038*/ 	.byte	0x04, 0x17
        /*003a*/ 	.short	(.L_35 - .L_34)
.L_34:
        /*003c*/ 	.word	0x00000000
        /*0040*/ 	.short	0x0000
        /*0042*/ 	.short	0x0000
        /*0044*/ 	.byte	0x00, 0xf0, 0x11, 0x00


	//----- nvinfo : EIATTR_SPARSE_MMA_MASK
	.align		4
.L_35:
        /*0048*/ 	.byte	0x03, 0x50
        /*004a*/ 	.short	0x0000


	//----- nvinfo : EIATTR_MAXREG_COUNT
	.align		4
        /*004c*/ 	.byte	0x03, 0x1b
        /*004e*/ 	.short	0x00ff


	//----- nvinfo : EIATTR_MERCURY_ISA_VERSION
	.align		4
        /*0050*/ 	.byte	0x03, 0x5f
        /*0052*/ 	.short	0x0101


	//----- nvinfo : EIATTR_VRC_CTA_INIT_COUNT
	.align		4
        /*0054*/ 	.byte	0x02, 0x4a
	.zero		1
	.zero		1


	//----- nvinfo : EIATTR_EXIT_INSTR_OFFSETS
	.align		4
        /*0058*/ 	.byte	0x04, 0x1c
        /*005a*/ 	.short	(.L_37 - .L_36)


	//   ....[0]....
.L_36:
        /*005c*/ 	.word	0x00000100


	//   ....[1]....
        /*0060*/ 	.word	0x00000fd0


	//----- nvinfo : EIATTR_CRS_STACK_SIZE
	.align		4
.L_37:
        /*0064*/ 	.byte	0x04, 0x1e
        /*0066*/ 	.short	(.L_39 - .L_38)
.L_38:
        /*0068*/ 	.word	0x00000000


	//----- nvinfo : EIATTR_CBANK_PARAM_SIZE
	.align		4
.L_39:
        /*006c*/ 	.byte	0x03, 0x19
        /*006e*/ 	.short	0x001c


	//----- nvinfo : EIATTR_PARAM_CBANK
	.align		4
        /*0070*/ 	.byte	0x04, 0x0a
        /*0072*/ 	.short	(.L_41 - .L_40)
	.align		4
.L_40:
        /*0074*/ 	.word	index@(.nv.constant0._Z7_level1jPdS_j)
        /*0078*/ 	.short	0x0380
        /*007a*/ 	.short	0x001c


	//----- nvinfo : EIATTR_SW_WAR
	.align		4
.L_41:
        /*007c*/ 	.byte	0x04, 0x36
        /*007e*/ 	.short	(.L_43 - .L_42)
.L_42:
        /*0080*/ 	.word	0x00000008
.L_43:


//--------------------- .nv.info._Z7_level0jPdS_  --------------------------
	.section	.nv.info._Z7_level0jPdS_,"",@"SHT_CUDA_INFO"
	.sectionflags	@""
	.align	4


	//----- nvinfo : EIATTR_CUDA_API_VERSION
	.align		4
        /*0000*/ 	.byte	0x04, 0x37
        /*0002*/ 	.short	(.L_45 - .L_44)
.L_44:
        /*0004*/ 	.word	0x00000082


	//----- nvinfo : EIATTR_KPARAM_INFO
	.align		4
.L_45:
        /*0008*/ 	.byte	0x04, 0x17
        /*000a*/ 	.short	(.L_47 - .L_46)
.L_46:
        /*000c*/ 	.word	0x00000000
        /*0010*/ 	.short	0x0002
        /*0012*/ 	.short	0x0010
        /*0014*/ 	.byte	0x00, 0xf5, 0x21, 0x00


	//----- nvinfo : EIATTR_KPARAM_INFO
	.align		4
.L_47:
        /*0018*/ 	.byte	0x04, 0x17
        /*001a*/ 	.short	(.L_49 - .L_48)
.L_48:
        /*001c*/ 	.word	0x00000000
        /*0020*/ 	.short	0x0001
        /*0022*/ 	.short	0x0008
        /*0024*/ 	.byte	0x00, 0xf5, 0x21, 0x00


	//----- nvinfo : EIATTR_KPARAM_INFO
	.align		4
.L_49:
        /*0028*/ 	.byte	0x04, 0x17
        /*002a*/ 	.short	(.L_51 - .L_50)
.L_50:
        /*002c*/ 	.word	0x00000000
        /*0030*/ 	.short	0x0000
        /*0032*/ 	.short	0x0000
        /*0034*/ 	.byte	0x00, 0xf0, 0x11, 0x00


	//----- nvinfo : EIATTR_SPARSE_MMA_MASK
	.align		4
.L_51:
        /*0038*/ 	.byte	0x03, 0x50
        /*003a*/ 	.short	0x0000


	//----- nvinfo : EIATTR_MAXREG_COUNT
	.align		4
        /*003c*/ 	.byte	0x03, 0x1b
        /*003e*/ 	.short	0x00ff


	//----- nvinfo : EIATTR_MERCURY_ISA_VERSION
	.align		4
        /*0040*/ 	.byte	0x03, 0x5f
        /*0042*/ 	.short	0x0101


	//----- nvinfo : EIATTR_VRC_CTA_INIT_COUNT
	.align		4
        /*0044*/ 	.byte	0x02, 0x4a
	.zero		1
	.zero		1


	//----- nvinfo : EIATTR_EXIT_INSTR_OFFSETS
	.align		4
        /*0048*/ 	.byte	0x04, 0x1c
        /*004a*/ 	.short	(.L_53 - .L_52)


	//   ....[0]....
.L_52:
        /*004c*/ 	.word	0x000000e0


	//   ....[1]....
        /*0050*/ 	.word	0x00000f50


	//----- nvinfo : EIATTR_CRS_STACK_SIZE
	.align		4
.L_53:
        /*0054*/ 	.byte	0x04, 0x1e
        /*0056*/ 	.short	(.L_55 - .L_54)
.L_54:
        /*0058*/ 	.word	0x00000000


	//----- nvinfo : EIATTR_CBANK_PARAM_SIZE
	.align		4
.L_55:
        /*005c*/ 	.byte	0x03, 0x19
        /*005e*/ 	.short	0x0018


	//----- nvinfo : EIATTR_PARAM_CBANK
	.align		4
        /*0060*/ 	.byte	0x04, 0x0a
        /*0062*/ 	.short	(.L_57 - .L_56)
	.align		4
.L_56:
        /*0064*/ 	.word	index@(.nv.constant0._Z7_level0jPdS_)
        /*0068*/ 	.short	0x0380
        /*006a*/ 	.short	0x0018


	//----- nvinfo : EIATTR_SW_WAR
	.align		4
.L_57:
        /*006c*/ 	.byte	0x04, 0x36
        /*006e*/ 	.short	(.L_59 - .L_58)
.L_58:
        /*0070*/ 	.word	0x00000008
.L_59:


//--------------------- .nv.info._Z15_reduce_inplacejPd --------------------------
	.section	.nv.info._Z15_reduce_inplacejPd,"",@"SHT_CUDA_INFO"
	.sectionflags	@""
	.align	4


	//----- nvinfo : EIATTR_CUDA_API_VERSION
	.align		4
        /*0000*/ 	.byte	0x04, 0x37
        /*0002*/ 	.short	(.L_61 - .L_60)
.L_60:
        /*0004*/ 	.word	0x00000082


	//----- nvinfo : EIATTR_KPARAM_INFO
	.align		4
.L_61:
        /*0008*/ 	.byte	0x04, 0x17
        /*000a*/ 	.short	(.L_63 - .L_62)
.L_62:
        /*000c*/ 	.word	0x00000000
        /*0010*/ 	.short	0x0001
        /*0012*/ 	.short	0x0008
        /*0014*/ 	.byte	0x00, 0xf5, 0x21, 0x00


	//----- nvinfo : EIATTR_KPARAM_INFO
	.align		4
.L_63:
        /*0018*/ 	.byte	0x04, 0x17
        /*001a*/ 	.short	(.L_65 - .L_64)
.L_64:
        /*001c*/ 	.word	0x00000000
        /*0020*/ 	.short	0x0000
        /*0022*/ 	.short	0x0000
        /*0024*/ 	.byte	0x00, 0xf0, 0x11, 0x00


	//----- nvinfo : EIATTR_SPARSE_MMA_MASK
	.align		4
.L_65:
        /*0028*/ 	.byte	0x03, 0x50
        /*002a*/ 	.short	0x0000


	//----- nvinfo : EIATTR_MAXREG_COUNT
	.align		4
        /*002c*/ 	.byte	0x03, 0x1b
        /*002e*/ 	.short	0x00ff


	//----- nvinfo : EIATTR_MERCURY_ISA_VERSION
	.align		4
        /*0030*/ 	.byte	0x03, 0x5f
        /*0032*/ 	.short	0x0101


	//----- nvinfo : EIATTR_VRC_CTA_INIT_COUNT
	.align		4
        /*0034*/ 	.byte	0x02, 0x4a
	.zero		1
	.zero		1


	//----- nvinfo : EIATTR_EXIT_INSTR_OFFSETS
	.align		4
        /*0038*/ 	.byte	0x04, 0x1c
        /*003a*/ 	.short	(.L_67 - .L_66)


	//   ....[0]....
.L_66:
        /*003c*/ 	.word	0x000000e0


	//   ....[1]....
        /*0040*/ 	.word	0x000001c0


	//----- nvinfo : EIATTR_CBANK_PARAM_SIZE
	.align		4
.L_67:
        /*0044*/ 	.byte	0x03, 0x19
        /*0046*/ 	.short	0x0010


	//----- nvinfo : EIATTR_PARAM_CBANK
	.align		4
        /*0048*/ 	.byte	0x04, 0x0a
        /*004a*/ 	.short	(.L_69 - .L_68)
	.align		4
.L_68:
        /*004c*/ 	.word	index@(.nv.constant0._Z15_reduce_inplacejPd)
        /*0050*/ 	.short	0x0380
        /*0052*/ 	.short	0x0010


	//----- nvinfo : EIATTR_SW_WAR
	.align		4
.L_69:
        /*0054*/ 	.byte	0x04, 0x36
        /*0056*/ 	.short	(.L_71 - .L_70)
.L_70:
        /*0058*/ 	.word	0x00000008
.L_71:


//--------------------- .nv.callgraph             --------------------------
	.section	.nv.callgraph,"",@"SHT_CUDA_CALLGRAPH"
	.align	4
	.sectionentsize	8
	.align		4
        /*0000*/ 	.word	0x00000000
	.align		4
        /*0004*/ 	.word	0xffffffff
	.align		4
        /*0008*/ 	.word	0x00000000
	.align		4
        /*000c*/ 	.word	0xfffffffe
	.align		4
        /*0010*/ 	.word	0x00000000
	.align		4
        /*0014*/ 	.word	0xfffffffd
	.align		4
        /*0018*/ 	.word	0x00000000
	.align		4
        /*001c*/ 	.word	0xfffffffc


//--------------------- .nv.constant3             --------------------------
	.section	.nv.constant3,"a",@progbits
	.align	4
.nv.constant3:
	.type		nrows,@object
	.size		nrows,(ncols - nrows)
nrows:
	.zero		4
	.type		ncols,@object
	.size		ncols,(ntaus - ncols)
ncols:
	.zero		4
	.type		ntaus,@object
	.size		ntaus,(g2len - ntaus)
ntaus:
	.zero		4
	.type		g2len,@object
	.size		g2len,(.L_3 - g2len)
g2len:
	.zero		4
.L_3:


//--------------------- .text._Z7_level1jPdS_j    --------------------------
	.section	.text._Z7_level1jPdS_j,"ax",@progbits
	.align	128
        .global         _Z7_level1jPdS_j
        .type           _Z7_level1jPdS_j,@function
        .size           _Z7_level1jPdS_j,(.L_x_35 - _Z7_level1jPdS_j)
        .other          _Z7_level1jPdS_j,@"STO_CUDA_ENTRY STV_DEFAULT"
_Z7_level1jPdS_j:
.text._Z7_level1jPdS_j:
[----:B------:R-:W-:Y:S01]  /*0000*/  LDC R1, c[0x0][0x37c] ;  /* 0x0000df00ff017b82 */ /* 0x000fe20000000800 */
[----:B------:R-:W0:Y:S07]  /*0010*/  S2R R0, SR_CTAID.X ;  /* 0x0000000000007919 */ /* 0x000e2e0000002500 */
[----:B------:R-:W1:Y:S01]  /*0020*/  S2UR UR5, SR_CTAID.Y ;  /* 0x00000000000579c3 */ /* 0x000e620000002600 */
[----:B------:R-:W0:Y:S01]  /*0030*/  LDCU UR6, c[0x0][0x360] ;  /* 0x00006c00ff0677ac */ /* 0x000e220008000800 */
[----:B------:R-:W0:Y:S01]  /*0040*/  S2R R3, SR_TID.X ;  /* 0x0000000000037919 */ /* 0x000e220000002100 */
[----:B------:R-:W1:Y:S01]  /*0050*/  LDCU UR4, c[0x0][0x364] ;  /* 0x00006c80ff0477ac */ /* 0x000e620008000800 */
[----:B------:R-:W2:Y:S04]  /*0060*/  S2R R6, SR_TID.Y ;  /* 0x0000000000067919 */ /* 0x000ea80000002200 */
[----:B------:R-:W3:Y:S01]  /*0070*/  LDC R9, c[0x3][0x8] ;  /* 0x00c00200ff097b82 */ /* 0x000ee20000000800 */
[----:B------:R-:W4:Y:S01]  /*0080*/  LDCU.64 UR8, c[0x3][URZ] ;  /* 0x00c00000ff0877ac */ /* 0x000f220008000a00 */
[----:B-1----:R-:W-:Y:S01]  /*0090*/  UIMAD UR4, UR4, UR5, URZ ;  /* 0x00000005040472a4 */ /* 0x002fe2000f8e02ff */
[----:B---3--:R-:W-:Y:S01]  /*00a0*/  SHF.R.U32.HI R9, RZ, 0x1, R9 ;  /* 0x00000001ff097819 */ /* 0x008fe20000011609 */
[----:B0-----:R-:W-:-:S04]  /*00b0*/  IMAD R0, R0, UR6, R3 ;  /* 0x0000000600007c24 */ /* 0x001fc8000f8e0203 */
[----:B--2---:R-:W-:Y:S02]  /*00c0*/  VIADD R2, R6, UR4 ;  /* 0x0000000406027c36 */ /* 0x004fe40008000000 */
[----:B----4-:R-:W-:-:S03]  /*00d0*/  IMAD R3, R0, UR9, RZ ;  /* 0x0000000900037c24 */ /* 0x010fc6000f8e02ff */
[----:B------:R-:W-:-:S04]  /*00e0*/  ISETP.GE.U32.AND P0, PT, R2, R9, PT ;  /* 0x000000090200720c */ /* 0x000fc80003f06070 */
[----:B------:R-:W-:-:S13]  /*00f0*/  ISETP.LE.U32.OR P0, PT, R3, UR8, P0 ;  /* 0x0000000803007c0c */ /* 0x000fda0008703470 */
[----:B------:R-:W-:Y:S05]  /*0100*/  @P0 EXIT ;  /* 0x000000000000094d */ /* 0x000fea0003800000 */
[----:B------:R-:W0:Y:S01]  /*0110*/  LDCU UR5, c[0x0][0x380] ;  /* 0x00007000ff0577ac */ /* 0x000e220008000800 */
[----:B------:R-:W-:Y:S01]  /*0120*/  IMAD.IADD R4, R2, 0x1, R9 ;  /* 0x0000000102047824 */ /* 0x000fe200078e0209 */
[----:B------:R-:W-:Y:S01]  /*0130*/  BSSY.RECONVERGENT B0, `(.L_x_0) ;  /* 0x00000b4000007945 */ /* 0x000fe20003800200 */
[----:B------:R-:W-:Y:S01]  /*0140*/  CS2R R10, SRZ ;  /* 0x00000000000a7805 */ /* 0x000fe2000001ff00 */
[----:B------:R-:W1:Y:S01]  /*0150*/  LDCU.64 UR6, c[0x0][0x358] ;  /* 0x00006b00ff0677ac */ /* 0x000e620008000a00 */
[----:B------:R-:W-:Y:S02]  /*0160*/  CS2R R16, SRZ ;  /* 0x0000000000107805 */ /* 0x000fe4000001ff00 */
[----:B------:R-:W-:Y:S02]  /*0170*/  CS2R R22, SRZ ;  /* 0x0000000000167805 */ /* 0x000fe4000001ff00 */
[----:B0-----:R-:W-:-:S04]  /*0180*/  IADD3 R5, PT, PT, -R4, UR5, RZ ;  /* 0x0000000504057c10 */ /* 0x001fc8000fffe1ff */
[----:B------:R-:W-:-:S13]  /*0190*/  ISETP.NE.AND P0, PT, R5, RZ, PT ;  /* 0x000000ff0500720c */ /* 0x000fda0003f05270 */
[----:B-1----:R-:W-:Y:S05]  /*01a0*/  @!P0 BRA `(.L_x_1) ;  /* 0x0000000800b08947 */ /* 0x002fea0003800000 */
[----:B------:R-:W-:Y:S01]  /*01b0*/  VIADD R8, R4, -UR5 ;  /* 0x8000000504087c36 */ /* 0x000fe20008000000 */
[----:B------:R-:W-:Y:S01]  /*01c0*/  LOP3.LUT R7, R5, 0x7, RZ, 0xc0, !PT ;  /* 0x0000000705077812 */ /* 0x000fe200078ec0ff */
[----:B------:R-:W-:Y:S01]  /*01d0*/  BSSY.RECONVERGENT B1, `(.L_x_2) ;  /* 0x000005a000017945 */ /* 0x000fe20003800200 */
[----:B------:R-:W-:Y:S01]  /*01e0*/  HFMA2 R24, -RZ, RZ, 0, 0 ;  /* 0x00000000ff187431 */ /* 0x000fe200000001ff */
[----:B------:R-:W-:Y:S02]  /*01f0*/  CS2R R22, SRZ ;  /* 0x0000000000167805 */ /* 0x000fe4000001ff00 */
[----:B------:R-:W-:Y:S02]  /*0200*/  ISETP.GT.U32.AND P0, PT, R8, -0x8, PT ;  /* 0xfffffff80800780c */ /* 0x000fe40003f04070 */
[----:B------:R-:W-:Y:S02]  /*0210*/  CS2R R16, SRZ ;  /* 0x0000000000107805 */ /* 0x000fe4000001ff00 */
[----:B------:R-:W-:-:S02]  /*0220*/  ISETP.NE.AND P1, PT, R7, RZ, PT ;  /* 0x000000ff0700720c */ /* 0x000fc40003f25270 */
[----:B------:R-:W-:-:S07]  /*0230*/  CS2R R10, SRZ ;  /* 0x00000000000a7805 */ /* 0x000fce000001ff00 */
[----:B------:R-:W-:Y:S05]  /*0240*/  @P0 BRA `(.L_x_3) ;  /* 0x0000000400480947 */ /* 0x000fea0003800000 */
[----:B------:R-:W-:Y:S01]  /*0250*/  IADD3 R9, PT, PT, R6, UR4, R9 ;  /* 0x0000000406097c10 */ /* 0x000fe2000fffe009 */
[----:B------:R-:W-:Y:S01]  /*0260*/  VIADD R6, R3, 0x3 ;  /* 0x0000000303067836 */ /* 0x000fe20000000000 */
[----:B------:R-:W-:Y:S02]  /*0270*/  LOP3.LUT R24, R5, 0xfffffff8, RZ, 0xc0, !PT ;  /* 0xfffffff805187812 */ /* 0x000fe400078ec0ff */
[----:B------:R-:W-:Y:S01]  /*0280*/  CS2R R22, SRZ ;  /* 0x0000000000167805 */ /* 0x000fe2000001ff00 */
[----:B------:R-:W-:Y:S02]  /*0290*/  IMAD.IADD R25, R6, 0x1, R9 ;  /* 0x0000000106197824 */ /* 0x000fe400078e0209 */
[----:B------:R-:W-:-:S07]  /*02a0*/  IMAD.MOV R26, RZ, RZ, -R24 ;  /* 0x000000ffff1a7224 */ /* 0x000fce00078e0a18 */
.L_x_4:
[----:B------:R-:W0:Y:S01]  /*02b0*/  LDC.64 R14, c[0x0][0x388] ;  /* 0x0000e200ff0e7b82 */ /* 0x000e220000000a00 */
[C---:B------:R-:W-:Y:S01]  /*02c0*/  IADD3 R21, PT, PT, R6.reuse, -0x3, RZ ;  /* 0xfffffffd06157810 */ /* 0x040fe20007ffe0ff */
[C---:B------:R-:W-:Y:S02]  /*02d0*/  VIADD R29, R25.reuse, 0xfffffffd ;  /* 0xfffffffd191d7836 */ /* 0x040fe40000000000 */
[----:B------:R-:W-:Y:S02]  /*02e0*/  VIADD R13, R6, 0xfffffffe ;  /* 0xfffffffe060d7836 */ /* 0x000fe40000000000 */
[----:B------:R-:W-:Y:S02]  /*02f0*/  VIADD R9, R25, 0xfffffffe ;  /* 0xfffffffe19097836 */ /* 0x000fe40000000000 */
[----:B0-----:R-:W-:-:S04]  /*0300*/  IMAD.WIDE.U32 R20, R21, 0x8, R14 ;  /* 0x0000000815147825 */ /* 0x001fc800078e000e */
[--C-:B------:R-:W-:Y:S02]  /*0310*/  IMAD.WIDE.U32 R28, R29, 0x8, R14.reuse ;  /* 0x000000081d1c7825 */ /* 0x100fe400078e000e */
[----:B------:R-:W2:Y:S02]  /*0320*/  LDG.E.64 R20, desc[UR6][R20.64] ;  /* 0x0000000614147981 */ /* 0x000ea4000c1e1b00 */
[--C-:B------:R-:W-:Y:S02]  /*0330*/  IMAD.WIDE.U32 R12, R13, 0x8, R14.reuse ;  /* 0x000000080d0c7825 */ /* 0x100fe400078e000e */
[----:B------:R0:W3:Y:S02]  /*0340*/  LDG.E.64 R18, desc[UR6][R28.64] ;  /* 0x000000061c127981 */ /* 0x0000e4000c1e1b00 */
[----:B------:R-:W-:Y:S02]  /*0350*/  IMAD.WIDE.U32 R8, R9, 0x8, R14 ;  /* 0x0000000809087825 */ /* 0x000fe400078e000e */
[----:B------:R-:W4:Y:S04]  /*0360*/  LDG.E.64 R12, desc[UR6][R12.64] ;  /* 0x000000060c0c7981 */ /* 0x000f28000c1e1b00 */
[----:B------:R-:W5:Y:S01]  /*0370*/  LDG.E.64 R8, desc[UR6][R8.64] ;  /* 0x0000000608087981 */ /* 0x000f62000c1e1b00 */
[----:B------:R-:W-:-:S05]  /*0380*/  IADD3 R27, PT, PT, R6, -0x1, RZ ;  /* 0xffffffff061b7810 */ /* 0x000fca0007ffe0ff */
[----:B0-----:R-:W-:Y:S01]  /*0390*/  IMAD.WIDE.U32 R28, R27, 0x8, R14 ;  /* 0x000000081b1c7825 */ /* 0x001fe200078e000e */
[C---:B--2---:R-:W-:Y:S02]  /*03a0*/  DADD R16, R20.reuse, R16 ;  /* 0x0000000014107229 */ /* 0x044fe40000000010 */
[----:B---3--:R-:W-:Y:S02]  /*03b0*/  DFMA R10, R20, R18, R10 ;  /* 0x00000012140a722b */ /* 0x008fe4000000000a */
[----:B------:R-:W-:Y:S01]  /*03c0*/  DADD R18, R18, R22 ;  /* 0x0000000012127229 */ /* 0x000fe20000000016 */
[----:B------:R-:W-:-:S03]  /*03d0*/  VIADD R23, R25, 0xffffffff ;  /* 0xffffffff19177836 */ /* 0x000fc60000000000 */
[----:B----4-:R-:W-:Y:S02]  /*03e0*/  DADD R16, R16, R12 ;  /* 0x0000000010107229 */ /* 0x010fe4000000000c */
[----:B-----5:R-:W-:Y:S01]  /*03f0*/  DFMA R20, R12, R8, R10 ;  /* 0x000000080c14722b */ /* 0x020fe2000000000a */
[--C-:B------:R-:W-:Y:S01]  /*0400*/  IMAD.WIDE.U32 R10, R23, 0x8, R14.reuse ;  /* 0x00000008170a7825 */ /* 0x100fe200078e000e */
[----:B------:R0:W2:Y:S01]  /*0410*/  LDG.E.64 R12, desc[UR6][R28.64] ;  /* 0x000000061c0c7981 */ /* 0x0000a2000c1e1b00 */
[----:B------:R-:W-:Y:S02]  /*0420*/  DADD R22, R18, R8 ;  /* 0x0000000012167229 */ /* 0x000fe40000000008 */
[--C-:B------:R-:W-:Y:S02]  /*0430*/  IMAD.WIDE.U32 R18, R6, 0x8, R14.reuse ;  /* 0x0000000806127825 */ /* 0x100fe400078e000e */
[----:B------:R-:W3:Y:S02]  /*0440*/  LDG.E.64 R10, desc[UR6][R10.64] ;  /* 0x000000060a0a7981 */ /* 0x000ee4000c1e1b00 */
[----:B------:R-:W-:-:S02]  /*0450*/  IMAD.WIDE.U32 R8, R25, 0x8, R14 ;  /* 0x0000000819087825 */ /* 0x000fc400078e000e */
[----:B------:R-:W4:Y:S04]  /*0460*/  LDG.E.64 R18, desc[UR6][R18.64] ;  /* 0x0000000612127981 */ /* 0x000f28000c1e1b00 */
[----:B------:R-:W5:Y:S01]  /*0470*/  LDG.E.64 R8, desc[UR6][R8.64] ;  /* 0x0000000608087981 */ /* 0x000f62000c1e1b00 */
[----:B------:R-:W-:Y:S02]  /*0480*/  VIADD R27, R6, 0x1 ;  /* 0x00000001061b7836 */ /* 0x000fe40000000000 */
[----:B0-----:R-:W-:-:S04]  /*0490*/  VIADD R29, R25, 0x1 ;  /* 0x00000001191d7836 */ /* 0x001fc80000000000 */
[----:B------:R-:W-:Y:S01]  /*04a0*/  IMAD.WIDE.U32 R28, R29, 0x8, R14 ;  /* 0x000000081d1c7825 */ /* 0x000fe200078e000e */
[----:B--2---:R-:W-:Y:S02]  /*04b0*/  DADD R16, R16, R12 ;  /* 0x0000000010107229 */ /* 0x004fe4000000000c */
[----:B---3--:R-:W-:Y:S02]  /*04c0*/  DFMA R12, R12, R10, R20 ;  /* 0x0000000a0c0c722b */ /* 0x008fe40000000014 */
[----:B------:R-:W-:-:S04]  /*04d0*/  DADD R22, R22, R10 ;  /* 0x0000000016167229 */ /* 0x000fc8000000000a */
[----:B----4-:R-:W-:Y:S02]  /*04e0*/  DADD R20, R16, R18 ;  /* 0x0000000010147229 */ /* 0x010fe40000000012 */
[----:B-----5:R-:W-:Y:S01]  /*04f0*/  DFMA R10, R18, R8, R12 ;  /* 0x00000008120a722b */ /* 0x020fe2000000000c */
[----:B------:R-:W-:Y:S01]  /*0500*/  IMAD.WIDE.U32 R18, R27, 0x8, R14 ;  /* 0x000000081b127825 */ /* 0x000fe200078e000e */
[----:B------:R-:W-:Y:S01]  /*0510*/  DADD R16, R22, R8 ;  /* 0x0000000016107229 */ /* 0x000fe20000000008 */
[----:B------:R-:W-:Y:S01]  /*0520*/  IADD3 R13, PT, PT, R6, 0x2, RZ ;  /* 0x00000002060d7810 */ /* 0x000fe20007ffe0ff */
[----:B------:R-:W2:Y:S01]  /*0530*/  LDG.E.64 R8, desc[UR6][R28.64] ;  /* 0x000000061c087981 */ /* 0x000ea2000c1e1b00 */
[----:B------:R-:W-:-:S03]  /*0540*/  VIADD R23, R25, 0x2 ;  /* 0x0000000219177836 */ /* 0x000fc60000000000 */
[----:B------:R-:W3:Y:S01]  /*0550*/  LDG.E.64 R18, desc[UR6][R18.64] ;  /* 0x0000000612127981 */ /* 0x000ee2000c1e1b00 */
[----:B------:R-:W-:-:S04]  /*0560*/  IMAD.WIDE.U32 R12, R13, 0x8, R14 ;  /* 0x000000080d0c7825 */ /* 0x000fc800078e000e */
[----:B------:R-:W-:Y:S02]  /*0570*/  IMAD.WIDE.U32 R22, R23, 0x8, R14 ;  /* 0x0000000817167825 */ /* 0x000fe400078e000e */
[----:B------:R-:W4:Y:S04]  /*0580*/  LDG.E.64 R12, desc[UR6][R12.64] ;  /* 0x000000060c0c7981 */ /* 0x000f28000c1e1b00 */
[----:B------:R-:W4:Y:S01]  /*0590*/  LDG.E.64 R22, desc[UR6][R22.64] ;  /* 0x0000000616167981 */ /* 0x000f22000c1e1b00 */
[----:B------:R-:W-:Y:S01]  /*05a0*/  VIADD R27, R6, 0x3 ;  /* 0x00000003061b7836 */ /* 0x000fe20000000000 */
[----:B--2---:R-:W-:Y:S02]  /*05b0*/  DADD R16, R16, R8 ;  /* 0x0000000010107229 */ /* 0x004fe40000000008 */
[----:B---3--:R-:W-:-:S02]  /*05c0*/  DFMA R10, R18, R8, R10 ;  /* 0x00000008120a722b */ /* 0x008fc4000000000a */
[----:B------:R-:W-:Y:S01]  /*05d0*/  DADD R20, R20, R18 ;  /* 0x0000000014147229 */ /* 0x000fe20000000012 */
[----:B------:R-:W-:-:S04]  /*05e0*/  VIADD R9, R25, 0x3 ;  /* 0x0000000319097836 */ /* 0x000fc80000000000 */
[----:B------:R-:W-:Y:S01]  /*05f0*/  IMAD.WIDE.U32 R8, R9, 0x8, R14 ;  /* 0x0000000809087825 */ /* 0x000fe200078e000e */
[----:B----4-:R-:W-:-:S03]  /*0600*/  DFMA R18, R12, R22, R10 ;  /* 0x000000160c12722b */ /* 0x010fc6000000000a */
[--C-:B------:R-:W-:Y:S01]  /*0610*/  IMAD.WIDE.U32 R10, R27, 0x8, R14.reuse ;  /* 0x000000081b0a7825 */ /* 0x100fe200078e000e */
[----:B------:R-:W-:Y:S01]  /*0620*/  DADD R20, R20, R12 ;  /* 0x0000000014147229 */ /* 0x000fe2000000000c */
[----:B------:R-:W2:Y:S01]  /*0630*/  LDG.E.64 R8, desc[UR6][R8.64] ;  /* 0x0000000608087981 */ /* 0x000ea2000c1e1b00 */
[----:B------:R-:W-:Y:S01]  /*0640*/  IADD3 R13, PT, PT, R6, 0x4, RZ ;  /* 0x00000004060d7810 */ /* 0x000fe20007ffe0ff */
[----:B------:R-:W-:Y:S01]  /*0650*/  DADD R16, R16, R22 ;  /* 0x0000000010107229 */ /* 0x000fe20000000016 */
[----:B------:R-:W-:Y:S01]  /*0660*/  VIADD R23, R25, 0x4 ;  /* 0x0000000419177836 */ /* 0x000fe20000000000 */
[----:B------:R-:W3:Y:S02]  /*0670*/  LDG.E.64 R10, desc[UR6][R10.64] ;  /* 0x000000060a0a7981 */ /* 0x000ee4000c1e1b00 */
[----:B------:R-:W-:-:S04]  /*0680*/  IMAD.WIDE.U32 R12, R13, 0x8, R14 ;  /* 0x000000080d0c7825 */ /* 0x000fc800078e000e */
[----:B------:R-:W-:Y:S02]  /*0690*/  IMAD.WIDE.U32 R14, R23, 0x8, R14 ;  /* 0x00000008170e7825 */ /* 0x000fe400078e000e */
[----:B------:R-:W4:Y:S04]  /*06a0*/  LDG.E.64 R12, desc[UR6][R12.64] ;  /* 0x000000060c0c7981 */ /* 0x000f28000c1e1b00 */
[----:B------:R-:W5:Y:S01]  /*06b0*/  LDG.E.64 R14, desc[UR6][R14.64] ;  /* 0x000000060e0e7981 */ /* 0x000f62000c1e1b00 */
[----:B------:R-:W-:-:S05]  /*06c0*/  VIADD R26, R26, 0x8 ;  /* 0x000000081a1a7836 */ /* 0x000fca0000000000 */
[----:B------:R-:W-:Y:S01]  /*06d0*/  ISETP.NE.AND P0, PT, R26, RZ, PT ;  /* 0x000000ff1a00720c */ /* 0x000fe20003f05270 */
[----:B------:R-:W-:Y:S01]  /*06e0*/  VIADD R6, R6, 0x8 ;  /* 0x0000000806067836 */ /* 0x000fe20000000000 */
[----:B------:R-:W-:Y:S01]  /*06f0*/  IADD3 R25, PT, PT, R25, 0x8, RZ ;  /* 0x0000000819197810 */ /* 0x000fe20007ffe0ff */
[----:B--2---:R-:W-:Y:S02]  /*0700*/  DADD R22, R16, R8 ;  /* 0x0000000010167229 */ /* 0x004fe40000000008 */
[----:B---3--:R-:W-:Y:S02]  /*0710*/  DADD R20, R20, R10 ;  /* 0x0000000014147229 */ /* 0x008fe4000000000a */
[----:B------:R-:W-:-:S06]  /*0720*/  DFMA R18, R10, R8, R18 ;  /* 0x000000080a12722b */ /* 0x000fcc0000000012 */
[----:B----4-:R-:W-:Y:S02]  /*0730*/  DADD R16, R20, R12 ;  /* 0x0000000014107229 */ /* 0x010fe4000000000c */
[----:B-----5:R-:W-:Y:S02]  /*0740*/  DFMA R10, R12, R14, R18 ;  /* 0x0000000e0c0a722b */ /* 0x020fe40000000012 */
[----:B------:R-:W-:Y:S01]  /*0750*/  DADD R22, R22, R14 ;  /* 0x0000000016167229 */ /* 0x000fe2000000000e */
[----:B------:R-:W-:Y:S10]  /*0760*/  @P0 BRA `(.L_x_4) ;  /* 0xfffffff800d00947 */ /* 0x000ff4000383ffff */
.L_x_3:
[----:B------:R-:W-:Y:S05]  /*0770*/  BSYNC.RECONVERGENT B1 ;  /* 0x0000000000017941 */ /* 0x000fea0003800200 */
.L_x_2:
[----:B------:R-:W-:Y:S05]  /*0780*/  @!P1 BRA `(.L_x_1) ;  /* 0x0000000400389947 */ /* 0x000fea0003800000 */
[----:B------:R-:W-:Y:S01]  /*0790*/  ISETP.GE.U32.AND P0, PT, R7, 0x4, PT ;  /* 0x000000040700780c */ /* 0x000fe20003f06070 */
[----:B------:R-:W-:Y:S01]  /*07a0*/  BSSY.RECONVERGENT B1, `(.L_x_5) ;  /* 0x000002a000017945 */ /* 0x000fe20003800200 */
[----:B------:R-:W-:-:S04]  /*07b0*/  LOP3.LUT R6, R5, 0x3, RZ, 0xc0, !PT ;  /* 0x0000000305067812 */ /* 0x000fc800078ec0ff */
[----:B------:R-:W-:-:S07]  /*07c0*/  ISETP.NE.AND P1, PT, R6, RZ, PT ;  /* 0x000000ff0600720c */ /* 0x000fce0003f25270 */
[----:B------:R-:W-:Y:S06]  /*07d0*/  @!P0 BRA `(.L_x_6) ;  /* 0x0000000000988947 */ /* 0x000fec0003800000 */
[----:B------:R-:W0:Y:S01]  /*07e0*/  LDC.64 R8, c[0x0][0x388] ;  /* 0x0000e200ff087b82 */ /* 0x000e220000000a00 */
[----:B------:R-:W-:-:S04]  /*07f0*/  IMAD.IADD R13, R3, 0x1, R24 ;  /* 0x00000001030d7824 */ /* 0x000fc800078e0218 */
[----:B------:R-:W-:Y:S02]  /*0800*/  IMAD.IADD R7, R4, 0x1, R13 ;  /* 0x0000000104077824 */ /* 0x000fe400078e020d */
[----:B0-----:R-:W-:-:S04]  /*0810*/  IMAD.WIDE.U32 R14, R13, 0x8, R8 ;  /* 0x000000080d0e7825 */ /* 0x001fc800078e0008 */
[----:B------:R-:W-:Y:S02]  /*0820*/  IMAD.WIDE.U32 R28, R7, 0x8, R8 ;  /* 0x00000008071c7825 */ /* 0x000fe400078e0008 */
[----:B------:R-:W2:Y:S04]  /*0830*/  LDG.E.64 R14, desc[UR6][R14.64] ;  /* 0x000000060e0e7981 */ /* 0x000ea8000c1e1b00 */
[----:B------:R-:W3:Y:S01]  /*0840*/  LDG.E.64 R26, desc[UR6][R28.64] ;  /* 0x000000061c1a7981 */ /* 0x000ee2000c1e1b00 */
[----:B------:R-:W-:Y:S01]  /*0850*/  IADD3 R21, PT, PT, R13, 0x1, RZ ;  /* 0x000000010d157810 */ /* 0x000fe20007ffe0ff */
[C---:B------:R-:W-:Y:S01]  /*0860*/  VIADD R19, R7.reuse, 0x1 ;  /* 0x0000000107137836 */ /* 0x040fe20000000000 */
[----:B------:R-:W-:-:S03]  /*0870*/  IADD3 R25, PT, PT, R7, 0x2, RZ ;  /* 0x0000000207197810 */ /* 0x000fc60007ffe0ff */
        /* <DEDUP_REMOVED lines=8> */
[----:B------:R-:W-:Y:S02]  /*0900*/  VIADD R23, R13, 0x2 ;  /* 0x000000020d177836 */ /* 0x000fe40000000000 */
[----:B------:R-:W-:-:S04]  /*0910*/  IMAD.WIDE.U32 R14, R25, 0x8, R8 ;  /* 0x00000008190e7825 */ /* 0x000fc800078e0008 */
[--C-:B------:R-:W-:Y:S02]  /*0920*/  IMAD.WIDE.U32 R28, R23, 0x8, R8.reuse ;  /* 0x00000008171c7825 */ /* 0x100fe400078e0008 */
[----:B------:R-:W2:Y:S02]  /*0930*/  LDG.E.64 R14, desc[UR6][R14.64] ;  /* 0x000000060e0e7981 */ /* 0x000ea4000c1e1b00 */
[----:B------:R-:W-:Y:S02]  /*0940*/  VIADD R23, R13, 0x3 ;  /* 0x000000030d177836 */ /* 0x000fe40000000000 */
[----:B------:R0:W3:Y:S02]  /*0950*/  LDG.E.64 R12, desc[UR6][R28.64] ;  /* 0x000000061c0c7981 */ /* 0x0000e4000c1e1b00 */
[----:B0-----:R-:W-:-:S04]  /*0960*/  IMAD.WIDE.U32 R28, R23, 0x8, R8 ;  /* 0x00000008171c7825 */ /* 0x001fc800078e0008 */
[----:B------:R-:W-:Y:S02]  /*0970*/  IMAD.WIDE.U32 R22, R7, 0x8, R8 ;  /* 0x0000000807167825 */ /* 0x000fe400078e0008 */
[----:B------:R-:W5:Y:S04]  /*0980*/  LDG.E.64 R8, desc[UR6][R28.64] ;  /* 0x000000061c087981 */ /* 0x000f68000c1e1b00 */
[----:B------:R-:W5:Y:S01]  /*0990*/  LDG.E.64 R22, desc[UR6][R22.64] ;  /* 0x0000000616167981 */ /* 0x000f62000c1e1b00 */
[----:B----4-:R-:W-:Y:S02]  /*09a0*/  DFMA R10, R20, R18, R10 ;  /* 0x00000012140a722b */ /* 0x010fe4000000000a */
[----:B------:R-:W-:Y:S02]  /*09b0*/  DADD R16, R16, R20 ;  /* 0x0000000010107229 */ /* 0x000fe40000000014 */
[----:B------:R-:W-:Y:S01]  /*09c0*/  DADD R26, R26, R18 ;  /* 0x000000001a1a7229 */ /* 0x000fe20000000012 */
[----:B------:R-:W-:-:S07]  /*09d0*/  IADD3 R24, PT, PT, R24, 0x4, RZ ;  /* 0x0000000418187810 */ /* 0x000fce0007ffe0ff */
[----:B--2---:R-:W-:Y:S02]  /*09e0*/  DADD R26, R26, R14 ;  /* 0x000000001a1a7229 */ /* 0x004fe4000000000e */
[----:B---3--:R-:W-:Y:S02]  /*09f0*/  DFMA R10, R12, R14, R10 ;  /* 0x0000000e0c0a722b */ /* 0x008fe4000000000a */
[----:B------:R-:W-:-:S08]  /*0a00*/  DADD R16, R16, R12 ;  /* 0x0000000010107229 */ /* 0x000fd0000000000c */
[----:B-----5:R-:W-:Y:S02]  /*0a10*/  DADD R16, R16, R8 ;  /* 0x0000000010107229 */ /* 0x020fe40000000008 */
[----:B------:R-:W-:Y:S02]  /*0a20*/  DFMA R10, R8, R22, R10 ;  /* 0x00000016080a722b */ /* 0x000fe4000000000a */
[----:B------:R-:W-:-:S11]  /*0a30*/  DADD R22, R26, R22 ;  /* 0x000000001a167229 */ /* 0x000fd60000000016 */
.L_x_6:
[----:B------:R-:W-:Y:S05]  /*0a40*/  BSYNC.RECONVERGENT B1 ;  /* 0x0000000000017941 */ /* 0x000fea0003800200 */
.L_x_5:
[----:B------:R-:W-:Y:S05]  /*0a50*/  @!P1 BRA `(.L_x_1) ;  /* 0x0000000000849947 */ /* 0x000fea0003800000 */
[----:B------:R-:W-:Y:S02]  /*0a60*/  ISETP.NE.AND P0, PT, R6, 0x1, PT ;  /* 0x000000010600780c */ /* 0x000fe40003f05270 */
[----:B------:R-:W-:-:S04]  /*0a70*/  LOP3.LUT R6, R5, 0x1, RZ, 0xc0, !PT ;  /* 0x0000000105067812 */ /* 0x000fc800078ec0ff */
[----:B------:R-:W-:-:S07]  /*0a80*/  ISETP.NE.U32.AND P1, PT, R6, 0x1, PT ;  /* 0x000000010600780c */ /* 0x000fce0003f25070 */
[----:B------:R-:W0:Y:S01]  /*0a90*/  @P0 LDC.64 R14, c[0x0][0x388] ;  /* 0x0000e200ff0e0b82 */ /* 0x000e220000000a00 */
[----:B------:R-:W-:Y:S02]  /*0aa0*/  @P0 IMAD.IADD R19, R3, 0x1, R24 ;  /* 0x0000000103130824 */ /* 0x000fe400078e0218 */
[----:B------:R-:W-:Y:S02]  /*0ab0*/  @P0 VIADD R24, R24, 0x2 ;  /* 0x0000000218180836 */ /* 0x000fe40000000000 */
[----:B------:R-:W-:Y:S01]  /*0ac0*/  @P0 IMAD.IADD R21, R4, 0x1, R19 ;  /* 0x0000000104150824 */ /* 0x000fe200078e0213 */
[----:B------:R-:W-:Y:S02]  /*0ad0*/  @P0 IADD3 R27, PT, PT, R19, 0x1, RZ ;  /* 0x00000001131b0810 */ /* 0x000fe40007ffe0ff */
[----:B------:R-:W1:Y:S01]  /*0ae0*/  @!P1 LDC.64 R8, c[0x0][0x388] ;  /* 0x0000e200ff089b82 */ /* 0x000e620000000a00 */
[----:B------:R-:W-:Y:S01]  /*0af0*/  @!P1 IADD3 R3, PT, PT, R3, R24, RZ ;  /* 0x0000001803039210 */ /* 0x000fe20007ffe0ff */
[----:B0-----:R-:W-:-:S04]  /*0b00*/  @P0 IMAD.WIDE.U32 R12, R19, 0x8, R14 ;  /* 0x00000008130c0825 */ /* 0x001fc800078e000e */
[C-C-:B------:R-:W-:Y:S02]  /*0b10*/  @P0 IMAD.WIDE.U32 R6, R21.reuse, 0x8, R14.reuse ;  /* 0x0000000815060825 */ /* 0x140fe400078e000e */
[----:B------:R-:W2:Y:S02]  /*0b20*/  @P0 LDG.E.64 R12, desc[UR6][R12.64] ;  /* 0x000000060c0c0981 */ /* 0x000ea4000c1e1b00 */
[----:B------:R-:W-:Y:S02]  /*0b30*/  @P0 VIADD R19, R21, 0x1 ;  /* 0x0000000115130836 */ /* 0x000fe40000000000 */
[----:B------:R-:W3:Y:S01]  /*0b40*/  @P0 LDG.E.64 R6, desc[UR6][R6.64] ;  /* 0x0000000606060981 */ /* 0x000ee2000c1e1b00 */
[----:B------:R-:W-:-:S04]  /*0b50*/  @P0 IMAD.WIDE.U32 R26, R27, 0x8, R14 ;  /* 0x000000081b1a0825 */ /* 0x000fc800078e000e */
[----:B------:R-:W-:Y:S02]  /*0b60*/  @P0 IMAD.WIDE.U32 R18, R19, 0x8, R14 ;  /* 0x0000000813120825 */ /* 0x000fe400078e000e */
[----:B------:R-:W4:Y:S02]  /*0b70*/  @P0 LDG.E.64 R14, desc[UR6][R26.64] ;  /* 0x000000061a0e0981 */ /* 0x000f24000c1e1b00 */
[----:B------:R-:W-:Y:S02]  /*0b80*/  @!P1 IMAD.IADD R21, R4, 0x1, R3 ;  /* 0x0000000104159824 */ /* 0x000fe400078e0203 */
[----:B------:R-:W5:Y:S01]  /*0b90*/  @P0 LDG.E.64 R18, desc[UR6][R18.64] ;  /* 0x0000000612120981 */ /* 0x000f62000c1e1b00 */
[----:B-1----:R-:W-:-:S04]  /*0ba0*/  @!P1 IMAD.WIDE.U32 R28, R3, 0x8, R8 ;  /* 0x00000008031c9825 */ /* 0x002fc800078e0008 */
[----:B------:R-:W-:Y:S02]  /*0bb0*/  @!P1 IMAD.WIDE.U32 R20, R21, 0x8, R8 ;  /* 0x0000000815149825 */ /* 0x000fe400078e0008 */
[----:B------:R-:W5:Y:S04]  /*0bc0*/  @!P1 LDG.E.64 R8, desc[UR6][R28.64] ;  /* 0x000000061c089981 */ /* 0x000f68000c1e1b00 */
[----:B------:R-:W5:Y:S01]  /*0bd0*/  @!P1 LDG.E.64 R20, desc[UR6][R20.64] ;  /* 0x0000000614149981 */ /* 0x000f62000c1e1b00 */
[----:B--2---:R-:W-:Y:S02]  /*0be0*/  @P0 DADD R24, R16, R12 ;  /* 0x0000000010180229 */ /* 0x004fe4000000000c */
[----:B---3--:R-:W-:Y:S02]  /*0bf0*/  @P0 DFMA R12, R12, R6, R10 ;  /* 0x000000060c0c022b */ /* 0x008fe4000000000a */
[----:B------:R-:W-:-:S04]  /*0c00*/  @P0 DADD R6, R22, R6 ;  /* 0x0000000016060229 */ /* 0x000fc80000000006 */
[----:B----4-:R-:W-:Y:S02]  /*0c10*/  @P0 DADD R16, R24, R14 ;  /* 0x0000000018100229 */ /* 0x010fe4000000000e */
[----:B-----5:R-:W-:Y:S02]  /*0c20*/  @P0 DFMA R10, R14, R18, R12 ;  /* 0x000000120e0a022b */ /* 0x020fe4000000000c */
[----:B------:R-:W-:-:S04]  /*0c30*/  @P0 DADD R22, R6, R18 ;  /* 0x0000000006160229 */ /* 0x000fc80000000012 */
[----:B------:R-:W-:Y:S02]  /*0c40*/  @!P1 DADD R16, R16, R8 ;  /* 0x0000000010109229 */ /* 0x000fe40000000008 */
[----:B------:R-:W-:Y:S02]  /*0c50*/  @!P1 DFMA R10, R8, R20, R10 ;  /* 0x00000014080a922b */ /* 0x000fe4000000000a */
[----:B------:R-:W-:-:S11]  /*0c60*/  @!P1 DADD R22, R22, R20 ;  /* 0x0000000016169229 */ /* 0x000fd60000000014 */
.L_x_1:
[----:B------:R-:W-:Y:S05]  /*0c70*/  BSYNC.RECONVERGENT B0 ;  /* 0x0000000000007941 */ /* 0x000fea0003800200 */
.L_x_0:
[----:B------:R-:W0:Y:S01]  /*0c80*/  MUFU.RCP64H R7, R17 ;  /* 0x0000001100077308 */ /* 0x000e220000001800 */
[----:B------:R-:W-:Y:S01]  /*0c90*/  IMAD.MOV.U32 R6, RZ, RZ, 0x1 ;  /* 0x00000001ff067424 */ /* 0x000fe200078e00ff */
[----:B------:R-:W-:Y:S06]  /*0ca0*/  BSSY.RECONVERGENT B0, `(.L_x_7) ;  /* 0x0000017000007945 */ /* 0x000fec0003800200 */
[----:B------:R-:W1:Y:S01]  /*0cb0*/  I2F.F64.U32 R4, R5 ;  /* 0x0000000500047312 */ /* 0x000e620000201800 */
[----:B0-----:R-:W-:Y:S02]  /*0cc0*/  DFMA R8, R6, -R16, 1 ;  /* 0x3ff000000608742b */ /* 0x001fe40000000810 */
[----:B-1----:R-:W-:-:S06]  /*0cd0*/  DMUL R12, R4, R10 ;  /* 0x0000000a040c7228 */ /* 0x002fcc0000000000 */
[----:B------:R-:W-:-:S08]  /*0ce0*/  DFMA R8, R8, R8, R8 ;  /* 0x000000080808722b */ /* 0x000fd00000000008 */
[----:B------:R-:W-:Y:S01]  /*0cf0*/  DFMA R8, R6, R8, R6 ;  /* 0x000000080608722b */ /* 0x000fe20000000006 */
[----:B------:R-:W-:-:S07]  /*0d00*/  FSETP.GEU.AND P1, PT, |R13|, 6.5827683646048100446e-37, PT ;  /* 0x036000000d00780b */ /* 0x000fce0003f2e200 */
[----:B------:R-:W-:-:S08]  /*0d10*/  DFMA R6, R8, -R16, 1 ;  /* 0x3ff000000806742b */ /* 0x000fd00000000810 */
[----:B------:R-:W-:-:S08]  /*0d20*/  DFMA R6, R8, R6, R8 ;  /* 0x000000060806722b */ /* 0x000fd00000000008 */
[----:B------:R-:W-:-:S08]  /*0d30*/  DMUL R8, R12, R6 ;  /* 0x000000060c087228 */ /* 0x000fd00000000000 */
[----:B------:R-:W-:-:S08]  /*0d40*/  DFMA R10, R8, -R16, R12 ;  /* 0x80000010080a722b */ /* 0x000fd0000000000c */
[----:B------:R-:W-:-:S10]  /*0d50*/  DFMA R6, R6, R10, R8 ;  /* 0x0000000a0606722b */ /* 0x000fd40000000008 */
[----:B------:R-:W-:-:S05]  /*0d60*/  FFMA R3, RZ, R17, R7 ;  /* 0x00000011ff037223 */ /* 0x000fca0000000007 */
[----:B------:R-:W-:-:S13]  /*0d70*/  FSETP.GT.AND P0, PT, |R3|, 1.469367938527859385e-39, PT ;  /* 0x001000000300780b */ /* 0x000fda0003f04200 */
[----:B------:R-:W-:Y:S05]  /*0d80*/  @P0 BRA P1, `(.L_x_8) ;  /* 0x0000000000200947 */ /* 0x000fea0000800000 */
[----:B------:R-:W-:Y:S01]  /*0d90*/  MOV R6, R12 ;  /* 0x0000000c00067202 */ /* 0x000fe20000000f00 */
[----:B------:R-:W-:Y:S01]  /*0da0*/  IMAD.MOV.U32 R7, RZ, RZ, R13 ;  /* 0x000000ffff077224 */ /* 0x000fe200078e000d */
[----:B------:R-:W-:Y:S01]  /*0db0*/  MOV R9, R17 ;  /* 0x0000001100097202 */ /* 0x000fe20000000f00 */
[----:B------:R-:W-:Y:S01]  /*0dc0*/  IMAD.MOV.U32 R8, RZ, RZ, R16 ;  /* 0x000000ffff087224 */ /* 0x000fe200078e0010 */
[----:B------:R-:W-:-:S07]  /*0dd0*/  MOV R12, 0xdf0 ;  /* 0x00000df0000c7802 */ /* 0x000fce0000000f00 */
[----:B------:R-:W-:Y:S05]  /*0de0*/  CALL.REL.NOINC `($__internal_0_$__cuda_sm20_div_rn_f64_full) ;  /* 0x00000000007c7944 */ /* 0x000fea0003c00000 */
[----:B------:R-:W-:Y:S02]  /*0df0*/  IMAD.MOV.U32 R6, RZ, RZ, R4 ;  /* 0x000000ffff067224 */ /* 0x000fe400078e0004 */
[----:B------:R-:W-:-:S07]  /*0e00*/  IMAD.MOV.U32 R7, RZ, RZ, R5 ;  /* 0x000000ffff077224 */ /* 0x000fce00078e0005 */
.L_x_8:
[----:B------:R-:W-:Y:S05]  /*0e10*/  BSYNC.RECONVERGENT B0 ;  /* 0x0000000000007941 */ /* 0x000fea0003800200 */
.L_x_7:
[----:B------:R-:W0:Y:S01]  /*0e20*/  MUFU.RCP64H R5, R23 ;  /* 0x0000001700057308 */ /* 0x000e220000001800 */
[----:B------:R-:W-:Y:S01]  /*0e30*/  MOV R4, 0x1 ;  /* 0x0000000100047802 */ /* 0x000fe20000000f00 */
[----:B------:R-:W-:Y:S01]  /*0e40*/  BSSY.RECONVERGENT B0, `(.L_x_9) ;  /* 0x0000011000007945 */ /* 0x000fe20003800200 */
[----:B------:R-:W-:-:S04]  /*0e50*/  FSETP.GEU.AND P1, PT, |R7|, 6.5827683646048100446e-37, PT ;  /* 0x036000000700780b */ /* 0x000fc80003f2e200 */
[----:B0-----:R-:W-:-:S08]  /*0e60*/  DFMA R8, R4, -R22, 1 ;  /* 0x3ff000000408742b */ /* 0x001fd00000000816 */
[----:B------:R-:W-:-:S08]  /*0e70*/  DFMA R8, R8, R8, R8 ;  /* 0x000000080808722b */ /* 0x000fd00000000008 */
[----:B------:R-:W-:-:S08]  /*0e80*/  DFMA R8, R4, R8, R4 ;  /* 0x000000080408722b */ /* 0x000fd00000000004 */
        /* <DEDUP_REMOVED lines=8> */
[----:B------:R-:W-:Y:S01]  /*0f10*/  IMAD.MOV.U32 R8, RZ, RZ, R22 ;  /* 0x000000ffff087224 */ /* 0x000fe200078e0016 */
[----:B------:R-:W-:Y:S01]  /*0f20*/  MOV R12, 0xf50 ;  /* 0x00000f50000c7802 */ /* 0x000fe20000000f00 */
[----:B------:R-:W-:-:S07]  /*0f30*/  IMAD.MOV.U32 R9, RZ, RZ, R23 ;  /* 0x000000ffff097224 */ /* 0x000fce00078e0017 */
[----:B------:R-:W-:Y:S05]  /*0f40*/  CALL.REL.NOINC `($__internal_0_$__cuda_sm20_div_rn_f64_full) ;  /* 0x0000000000247944 */ /* 0x000fea0003c00000 */
.L_x_10:
[----:B------:R-:W-:Y:S05]  /*0f50*/  BSYNC.RECONVERGENT B0 ;  /* 0x0000000000007941 */ /* 0x000fea0003800200 */
.L_x_9:
[----:B------:R-:W0:Y:S01]  /*0f60*/  LDCU UR4, c[0x0][0x398] ;  /* 0x00007300ff0477ac */ /* 0x000e220008000800 */
[----:B------:R-:W1:Y:S01]  /*0f70*/  LDC.64 R6, c[0x0][0x390] ;  /* 0x0000e400ff067b82 */ /* 0x000e620000000a00 */
[----:B------:R-:W2:Y:S01]  /*0f80*/  LDCU UR5, c[0x3][0xc] ;  /* 0x00c00180ff0577ac */ /* 0x000ea20008000800 */
[----:B0-----:R-:W-:-:S05]  /*0f90*/  IADD3 R3, PT, PT, R2, UR4, RZ ;  /* 0x0000000402037c10 */ /* 0x001fca000fffe0ff */
[----:B--2---:R-:W-:-:S04]  /*0fa0*/  IMAD R3, R0, UR5, R3 ;  /* 0x0000000500037c24 */ /* 0x004fc8000f8e0203 */
[----:B-1----:R-:W-:-:S05]  /*0fb0*/  IMAD.WIDE.U32 R2, R3, 0x8, R6 ;  /* 0x0000000803027825 */ /* 0x002fca00078e0006 */
[----:B------:R-:W-:Y:S01]  /*0fc0*/  STG.E.64 desc[UR6][R2.64], R4 ;  /* 0x0000000402007986 */ /* 0x000fe2000c101b06 */
[----:B------:R-:W-:Y:S05]  /*0fd0*/  EXIT ;  /* 0x000000000000794d */ /* 0x000fea0003800000 */
        .weak           $__internal_0_$__cuda_sm20_div_rn_f64_full
        .type           $__internal_0_$__cuda_sm20_div_rn_f64_full,@function
        .size           $__internal_0_$__cuda_sm20_div_rn_f64_full,(.L_x_35 - $__internal_0_$__cuda_sm20_div_rn_f64_full)
$__internal_0_$__cuda_sm20_div_rn_f64_full:
[C---:B------:R-:W-:Y:S01]  /*0fe0*/  FSETP.GEU.AND P0, PT, |R9|.reuse, 1.469367938527859385e-39, PT ;  /* 0x001000000900780b */ /* 0x040fe20003f0e200 */
[----:B------:R-:W-:Y:S01]  /*0ff0*/  IMAD.MOV.U32 R14, RZ, RZ, 0x1 ;  /* 0x00000001ff0e7424 */ /* 0x000fe200078e00ff */
[----:B------:R-:W-:Y:S01]  /*1000*/  LOP3.LUT R10, R9, 0x800fffff, RZ, 0xc0, !PT ;  /* 0x800fffff090a7812 */ /* 0x000fe200078ec0ff */
[----:B------:R-:W-:Y:S01]  /*1010*/  BSSY.RECONVERGENT B1, `(.L_x_11) ;  /* 0x0000055000017945 */ /* 0x000fe20003800200 */
[C---:B------:R-:W-:Y:S02]  /*1020*/  FSETP.GEU.AND P2, PT, |R7|.reuse, 1.469367938527859385e-39, PT ;  /* 0x001000000700780b */ /* 0x040fe40003f4e200 */
[----:B------:R-:W-:Y:S01]  /*1030*/  LOP3.LUT R11, R10, 0x3ff00000, RZ, 0xfc, !PT ;  /* 0x3ff000000a0b7812 */ /* 0x000fe200078efcff */
[----:B------:R-:W-:Y:S01]  /*1040*/  IMAD.MOV.U32 R10, RZ, RZ, R8 ;  /* 0x000000ffff0a7224 */ /* 0x000fe200078e0008 */
[----:B------:R-:W-:Y:S02]  /*1050*/  LOP3.LUT R13, R7, 0x7ff00000, RZ, 0xc0, !PT ;  /* 0x7ff00000070d7812 */ /* 0x000fe400078ec0ff */
[----:B------:R-:W-:-:S02]  /*1060*/  MOV R3, 0x1ca00000 ;  /* 0x1ca0000000037802 */ /* 0x000fc40000000f00 */
[----:B------:R-:W-:Y:S01]  /*1070*/  LOP3.LUT R18, R9, 0x7ff00000, RZ, 0xc0, !PT ;  /* 0x7ff0000009127812 */ /* 0x000fe200078ec0ff */
[----:B------:R-:W-:-:S03]  /*1080*/  @!P0 DMUL R10, R8, 8.98846567431157953865e+307 ;  /* 0x7fe00000080a8828 */ /* 0x000fc60000000000 */
[----:B------:R-:W-:Y:S02]  /*1090*/  ISETP.GE.U32.AND P1, PT, R13, R18, PT ;  /* 0x000000120d00720c */ /* 0x000fe40003f26070 */
[----:B------:R-:W-:Y:S01]  /*10a0*/  @!P2 LOP3.LUT R16, R9, 0x7ff00000, RZ, 0xc0, !PT ;  /* 0x7ff000000910a812 */ /* 0x000fe200078ec0ff */
[----:B------:R-:W0:Y:S03]  /*10b0*/  MUFU.RCP64H R15, R11 ;  /* 0x0000000b000f7308 */ /* 0x000e260000001800 */
[----:B------:R-:W-:-:S04]  /*10c0*/  @!P2 ISETP.GE.U32.AND P3, PT, R13, R16, PT ;  /* 0x000000100d00a20c */ /* 0x000fc80003f66070 */
[----:B------:R-:W-:-:S04]  /*10d0*/  @!P2 SEL R17, R3, 0x63400000, !P3 ;  /* 0x634000000311a807 */ /* 0x000fc80005800000 */
[----:B------:R-:W-:-:S04]  /*10e0*/  @!P2 LOP3.LUT R20, R17, 0x80000000, R7, 0xf8, !PT ;  /* 0x800000001114a812 */ /* 0x000fc800078ef807 */
[----:B------:R-:W-:Y:S01]  /*10f0*/  @!P2 LOP3.LUT R21, R20, 0x100000, RZ, 0xfc, !PT ;  /* 0x001000001415a812 */ /* 0x000fe200078efcff */
[----:B------:R-:W-:Y:S01]  /*1100*/  @!P2 IMAD.MOV.U32 R20, RZ, RZ, RZ ;  /* 0x000000ffff14a224 */ /* 0x000fe200078e00ff */
[----:B0-----:R-:W-:-:S08]  /*1110*/  DFMA R4, R14, -R10, 1 ;  /* 0x3ff000000e04742b */ /* 0x001fd0000000080a */
[----:B------:R-:W-:-:S08]  /*1120*/  DFMA R4, R4, R4, R4 ;  /* 0x000000040404722b */ /* 0x000fd00000000004 */
[----:B------:R-:W-:Y:S01]  /*1130*/  DFMA R14, R14, R4, R14 ;  /* 0x000000040e0e722b */ /* 0x000fe2000000000e */
[----:B------:R-:W-:Y:S01]  /*1140*/  SEL R5, R3, 0x63400000, !P1 ;  /* 0x6340000003057807 */ /* 0x000fe20004800000 */
[----:B------:R-:W-:-:S03]  /*1150*/  IMAD.MOV.U32 R4, RZ, RZ, R6 ;  /* 0x000000ffff047224 */ /* 0x000fc600078e0006 */
[----:B------:R-:W-:-:S03]  /*1160*/  LOP3.LUT R5, R5, 0x800fffff, R7, 0xf8, !PT ;  /* 0x800fffff05057812 */ /* 0x000fc600078ef807 */
[----:B------:R-:W-:-:S03]  /*1170*/  DFMA R16, R14, -R10, 1 ;  /* 0x3ff000000e10742b */ /* 0x000fc6000000080a */
[----:B------:R-:W-:Y:S01]  /*1180*/  @!P2 DFMA R4, R4, 2, -R20 ;  /* 0x400000000404a82b */ /* 0x000fe20000000814 */
[----:B------:R-:W-:Y:S01]  /*1190*/  MOV R20, R13 ;  /* 0x0000000d00147202 */ /* 0x000fe20000000f00 */
[----:B------:R-:W-:-:S03]  /*11a0*/  IMAD.MOV.U32 R21, RZ, RZ, R18 ;  /* 0x000000ffff157224 */ /* 0x000fc600078e0012 */
[----:B------:R-:W-:Y:S01]  /*11b0*/  DFMA R14, R14, R16, R14 ;  /* 0x000000100e0e722b */ /* 0x000fe2000000000e */
[----:B------:R-:W-:-:S04]  /*11c0*/  @!P0 LOP3.LUT R21, R11, 0x7ff00000, RZ, 0xc0, !PT ;  /* 0x7ff000000b158812 */ /* 0x000fc800078ec0ff */
[----:B------:R-:W-:Y:S02]  /*11d0*/  IADD3 R25, PT, PT, R21, -0x1, RZ ;  /* 0xffffffff15197810 */ /* 0x000fe40007ffe0ff */
[----:B------:R-:W-:Y:S01]  /*11e0*/  @!P2 LOP3.LUT R20, R5, 0x7ff00000, RZ, 0xc0, !PT ;  /* 0x7ff000000514a812 */ /* 0x000fe200078ec0ff */
[----:B------:R-:W-:-:S04]  /*11f0*/  DMUL R16, R14, R4 ;  /* 0x000000040e107228 */ /* 0x000fc80000000000 */
[----:B------:R-:W-:-:S04]  /*1200*/  VIADD R24, R20, 0xffffffff ;  /* 0xffffffff14187836 */ /* 0x000fc80000000000 */
[----:B------:R-:W-:Y:S01]  /*1210*/  DFMA R18, R16, -R10, R4 ;  /* 0x8000000a1012722b */ /* 0x000fe20000000004 */
[----:B------:R-:W-:-:S04]  /*1220*/  ISETP.GT.U32.AND P0, PT, R24, 0x7feffffe, PT ;  /* 0x7feffffe1800780c */ /* 0x000fc80003f04070 */
[----:B------:R-:W-:-:S03]  /*1230*/  ISETP.GT.U32.OR P0, PT, R25, 0x7feffffe, P0 ;  /* 0x7feffffe1900780c */ /* 0x000fc60000704470 */
[----:B------:R-:W-:-:S10]  /*1240*/  DFMA R14, R14, R18, R16 ;  /* 0x000000120e0e722b */ /* 0x000fd40000000010 */
[----:B------:R-:W-:Y:S05]  /*1250*/  @P0 BRA `(.L_x_12) ;  /* 0x00000000006c0947 */ /* 0x000fea0003800000 */
[----:B------:R-:W-:-:S04]  /*1260*/  LOP3.LUT R16, R9, 0x7ff00000, RZ, 0xc0, !PT ;  /* 0x7ff0000009107812 */ /* 0x000fc800078ec0ff */
[CC--:B------:R-:W-:Y:S02]  /*1270*/  VIADDMNMX R6, R13.reuse, -R16.reuse, 0xb9600000, !PT ;  /* 0xb96000000d067446 */ /* 0x0c0fe40007800910 */
[----:B------:R-:W-:Y:S02]  /*1280*/  ISETP.GE.U32.AND P0, PT, R13, R16, PT ;  /* 0x000000100d00720c */ /* 0x000fe40003f06070 */
[----:B------:R-:W-:Y:S02]  /*1290*/  VIMNMX R6, PT, PT, R6, 0x46a00000, PT ;  /* 0x46a0000006067848 */ /* 0x000fe40003fe0100 */
[----:B------:R-:W-:-:S05]  /*12a0*/  SEL R3, R3, 0x63400000, !P0 ;  /* 0x6340000003037807 */ /* 0x000fca0004000000 */
[----:B------:R-:W-:Y:S01]  /*12b0*/  IMAD.IADD R3, R6, 0x1, -R3 ;  /* 0x0000000106037824 */ /* 0x000fe200078e0a03 */
[----:B------:R-:W-:-:S03]  /*12c0*/  MOV R6, RZ ;  /* 0x000000ff00067202 */ /* 0x000fc60000000f00 */
[----:B------:R-:W-:-:S06]  /*12d0*/  VIADD R7, R3, 0x7fe00000 ;  /* 0x7fe0000003077836 */ /* 0x000fcc0000000000 */
[----:B------:R-:W-:-:S10]  /*12e0*/  DMUL R16, R14, R6 ;  /* 0x000000060e107228 */ /* 0x000fd40000000000 */
[----:B------:R-:W-:-:S13]  /*12f0*/  FSETP.GTU.AND P0, PT, |R17|, 1.469367938527859385e-39, PT ;  /* 0x001000001100780b */ /* 0x000fda0003f0c200 */
[----:B------:R-:W-:Y:S05]  /*1300*/  @P0 BRA `(.L_x_13) ;  /* 0x0000000000940947 */ /* 0x000fea0003800000 */
[----:B------:R-:W-:Y:S01]  /*1310*/  DFMA R4, R14, -R10, R4 ;  /* 0x8000000a0e04722b */ /* 0x000fe20000000004 */
[----:B------:R-:W-:-:S09]  /*1320*/  IMAD.MOV.U32 R6, RZ, RZ, RZ ;  /* 0x000000ffff067224 */ /* 0x000fd200078e00ff */
[C---:B------:R-:W-:Y:S02]  /*1330*/  FSETP.NEU.AND P0, PT, R5.reuse, RZ, PT ;  /* 0x000000ff0500720b */ /* 0x040fe40003f0d000 */
[----:B------:R-:W-:-:S04]  /*1340*/  LOP3.LUT R9, R5, 0x80000000, R9, 0x48, !PT ;  /* 0x8000000005097812 */ /* 0x000fc800078e4809 */
[----:B------:R-:W-:-:S07]  /*1350*/  LOP3.LUT R7, R9, R7, RZ, 0xfc, !PT ;  /* 0x0000000709077212 */ /* 0x000fce00078efcff */
[----:B------:R-:W-:Y:S05]  /*1360*/  @!P0 BRA `(.L_x_13) ;  /* 0x00000000007c8947 */ /* 0x000fea0003800000 */
[----:B------:R-:W-:Y:S01]  /*1370*/  IMAD.MOV R5, RZ, RZ, -R3 ;  /* 0x000000ffff057224 */ /* 0x000fe200078e0a03 */
[----:B------:R-:W-:Y:S01]  /*1380*/  MOV R4, RZ ;  /* 0x000000ff00047202 */ /* 0x000fe20000000f00 */
[----:B------:R-:W-:Y:S01]  /*1390*/  DMUL.RP R6, R14, R6 ;  /* 0x000000060e067228 */ /* 0x000fe20000008000 */
[----:B------:R-:W-:-:S04]  /*13a0*/  IADD3 R3, PT, PT, -R3, -0x43300000, RZ ;  /* 0xbcd0000003037810 */ /* 0x000fc80007ffe1ff */
[----:B------:R-:W-:-:S05]  /*13b0*/  DFMA R4, R16, -R4, R14 ;  /* 0x800000041004722b */ /* 0x000fca000000000e */
[----:B------:R-:W-:-:S05]  /*13c0*/  LOP3.LUT R9, R7, R9, RZ, 0x3c, !PT ;  /* 0x0000000907097212 */ /* 0x000fca00078e3cff */
[----:B------:R-:W-:-:S04]  /*13d0*/  FSETP.NEU.AND P0, PT, |R5|, R3, PT ;  /* 0x000000030500720b */ /* 0x000fc80003f0d200 */
[----:B------:R-:W-:Y:S02]  /*13e0*/  FSEL R16, R6, R16, !P0 ;  /* 0x0000001006107208 */ /* 0x000fe40004000000 */
[----:B------:R-:W-:Y:S01]  /*13f0*/  FSEL R17, R9, R17, !P0 ;  /* 0x0000001109117208 */ /* 0x000fe20004000000 */
[----:B------:R-:W-:Y:S06]  /*1400*/  BRA `(.L_x_13) ;  /* 0x0000000000547947 */ /* 0x000fec0003800000 */
.L_x_12:
[----:B------:R-:W-:-:S14]  /*1410*/  DSETP.NAN.AND P0, PT, R6, R6, PT ;  /* 0x000000060600722a */ /* 0x000fdc0003f08000 */
[----:B------:R-:W-:Y:S05]  /*1420*/  @P0 BRA `(.L_x_14) ;  /* 0x0000000000440947 */ /* 0x000fea0003800000 */
[----:B------:R-:W-:-:S14]  /*1430*/  DSETP.NAN.AND P0, PT, R8, R8, PT ;  /* 0x000000080800722a */ /* 0x000fdc0003f08000 */
[----:B------:R-:W-:Y:S05]  /*1440*/  @P0 BRA `(.L_x_15) ;  /* 0x0000000000300947 */ /* 0x000fea0003800000 */
[----:B------:R-:W-:Y:S01]  /*1450*/  ISETP.NE.AND P0, PT, R20, R21, PT ;  /* 0x000000151400720c */ /* 0x000fe20003f05270 */
[----:B------:R-:W-:Y:S02]  /*1460*/  IMAD.MOV.U32 R16, RZ, RZ, 0x0 ;  /* 0x00000000ff107424 */ /* 0x000fe400078e00ff */
[----:B------:R-:W-:-:S10]  /*1470*/  IMAD.MOV.U32 R17, RZ, RZ, -0x80000 ;  /* 0xfff80000ff117424 */ /* 0x000fd400078e00ff */
[----:B------:R-:W-:Y:S05]  /*1480*/  @!P0 BRA `(.L_x_13) ;  /* 0x0000000000348947 */ /* 0x000fea0003800000 */
[----:B------:R-:W-:Y:S02]  /*1490*/  ISETP.NE.AND P0, PT, R20, 0x7ff00000, PT ;  /* 0x7ff000001400780c */ /* 0x000fe40003f05270 */
[----:B------:R-:W-:Y:S02]  /*14a0*/  LOP3.LUT R17, R7, 0x80000000, R9, 0x48, !PT ;  /* 0x8000000007117812 */ /* 0x000fe400078e4809 */
[----:B------:R-:W-:-:S13]  /*14b0*/  ISETP.EQ.OR P0, PT, R21, RZ, !P0 ;  /* 0x000000ff1500720c */ /* 0x000fda0004702670 */
[----:B------:R-:W-:Y:S02]  /*14c0*/  @P0 LOP3.LUT R3, R17, 0x7ff00000, RZ, 0xfc, !PT ;  /* 0x7ff0000011030812 */ /* 0x000fe400078efcff */
[----:B------:R-:W-:Y:S01]  /*14d0*/  @!P0 MOV R16, RZ ;  /* 0x000000ff00108202 */ /* 0x000fe20000000f00 */
[----:B------:R-:W-:Y:S02]  /*14e0*/  @P0 IMAD.MOV.U32 R16, RZ, RZ, RZ ;  /* 0x000000ffff100224 */ /* 0x000fe400078e00ff */
[----:B------:R-:W-:Y:S01]  /*14f0*/  @P0 IMAD.MOV.U32 R17, RZ, RZ, R3 ;  /* 0x000000ffff110224 */ /* 0x000fe200078e0003 */
[----:B------:R-:W-:Y:S06]  /*1500*/  BRA `(.L_x_13) ;  /* 0x0000000000147947 */ /* 0x000fec0003800000 */
.L_x_15:
[----:B------:R-:W-:Y:S02]  /*1510*/  LOP3.LUT R17, R9, 0x80000, RZ, 0xfc, !PT ;  /* 0x0008000009117812 */ /* 0x000fe400078efcff */
[----:B------:R-:W-:Y:S01]  /*1520*/  MOV R16, R8 ;  /* 0x0000000800107202 */ /* 0x000fe20000000f00 */
[----:B------:R-:W-:Y:S06]  /*1530*/  BRA `(.L_x_13) ;  /* 0x0000000000087947 */ /* 0x000fec0003800000 */
.L_x_14:
[----:B------:R-:W-:Y:S01]  /*1540*/  LOP3.LUT R17, R7, 0x80000, RZ, 0xfc, !PT ;  /* 0x0008000007117812 */ /* 0x000fe200078efcff */
[----:B------:R-:W-:-:S07]  /*1550*/  IMAD.MOV.U32 R16, RZ, RZ, R6 ;  /* 0x000000ffff107224 */ /* 0x000fce00078e0006 */
.L_x_13:
[----:B------:R-:W-:Y:S05]  /*1560*/  BSYNC.RECONVERGENT B1 ;  /* 0x0000000000017941 */ /* 0x000fea0003800200 */
.L_x_11:
[----:B------:R-:W-:Y:S01]  /*1570*/  IMAD.MOV.U32 R13, RZ, RZ, 0x0 ;  /* 0x00000000ff0d7424 */ /* 0x000fe200078e00ff */
[----:B------:R-:W-:Y:S01]  /*1580*/  MOV R5, R17 ;  /* 0x0000001100057202 */ /* 0x000fe20000000f00 */
[----:B------:R-:W-:Y:S02]  /*1590*/  IMAD.MOV.U32 R4, RZ, RZ, R16 ;  /* 0x000000ffff047224 */ /* 0x000fe400078e0010 */
[----:B------:R-:W-:Y:S05]  /*15a0*/  RET.REL.NODEC R12 `(_Z7_level1jPdS_j) ;  /* 0xffffffe80c947950 */ /* 0x000fea0003c3ffff */
.L_x_16:
[----:B------:R-:W-:-:S00]  /*15b0*/  BRA `(.L_x_16) ;  /* 0xfffffffc00fc7947 */ /* 0x000fc0000383ffff */
[----:B------:R-:W-:-:S00]  /*15c0*/  NOP ;  /* 0x0000000000007918 */ /* 0x000fc00000000000 */
        /* <DEDUP_REMOVED lines=11> */
.L_x_35:


//--------------------- .text._Z7_level0jPdS_     --------------------------
	.section	.text._Z7_level0jPdS_,"ax",@progbits
	.align	128
        .global         _Z7_level0jPdS_
        .type           _Z7_level0jPdS_,@function
        .size           _Z7_level0jPdS_,(.L_x_36 - _Z7_level0jPdS_)
        .other          _Z7_level0jPdS_,@"STO_CUDA_ENTRY STV_DEFAULT"
_Z7_level0jPdS_:
.text._Z7_level0jPdS_:
[----:B------:R-:W-:Y:S01]  /*0000*/  LDC R1, c[0x0][0x37c] ;  /* 0x0000df00ff017b82 */ /* 0x000fe20000000800 */
[----:B------:R-:W0:Y:S01]  /*0010*/  S2R R2, SR_CTAID.X ;  /* 0x0000000000027919 */ /* 0x000e220000002500 */
[----:B------:R-:W0:Y:S01]  /*0020*/  LDCU UR4, c[0x0][0x360] ;  /* 0x00006c00ff0477ac */ /* 0x000e220008000800 */
[----:B------:R-:W0:Y:S01]  /*0030*/  S2R R3, SR_TID.X ;  /* 0x0000000000037919 */ /* 0x000e220000002100 */
[----:B------:R-:W1:Y:S01]  /*0040*/  LDCU UR5, c[0x0][0x364] ;  /* 0x00006c80ff0577ac */ /* 0x000e620008000800 */
[----:B------:R-:W1:Y:S01]  /*0050*/  S2R R0, SR_CTAID.Y ;  /* 0x0000000000007919 */ /* 0x000e620000002600 */
[----:B------:R-:W2:Y:S01]  /*0060*/  LDCU.64 UR8, c[0x3][URZ] ;  /* 0x00c00000ff0877ac */ /* 0x000ea20008000a00 */
[----:B------:R-:W1:Y:S01]  /*0070*/  S2R R5, SR_TID.Y ;  /* 0x0000000000057919 */ /* 0x000e620000002200 */
[----:B------:R-:W3:Y:S01]  /*0080*/  LDCU UR6, c[0x3][0x8] ;  /* 0x00c00100ff0677ac */ /* 0x000ee20008000800 */
[----:B0-----:R-:W-:-:S04]  /*0090*/  IMAD R2, R2, UR4, R3 ;  /* 0x0000000402027c24 */ /* 0x001fc8000f8e0203 */
[----:B--2---:R-:W-:Y:S02]  /*00a0*/  IMAD R4, R2, UR9, RZ ;  /* 0x0000000902047c24 */ /* 0x004fe4000f8e02ff */
[----:B-1----:R-:W-:-:S05]  /*00b0*/  IMAD R3, R0, UR5, R5 ;  /* 0x0000000500037c24 */ /* 0x002fca000f8e0205 */
[----:B---3--:R-:W-:-:S04]  /*00c0*/  ISETP.GE.U32.AND P0, PT, R3, UR6, PT ;  /* 0x0000000603007c0c */ /* 0x008fc8000bf06070 */
[----:B------:R-:W-:-:S13]  /*00d0*/  ISETP.LE.U32.OR P0, PT, R4, UR8, P0 ;  /* 0x0000000804007c0c */ /* 0x000fda0008703470 */
[----:B------:R-:W-:Y:S05]  /*00e0*/  @P0 EXIT ;  /* 0x000000000000094d */ /* 0x000fea0003800000 */
[----:B------:R-:W0:Y:S01]  /*00f0*/  LDCU UR6, c[0x0][0x380] ;  /* 0x00007000ff0677ac */ /* 0x000e220008000800 */
[----:B------:R-:W-:Y:S01]  /*0100*/  BSSY.RECONVERGENT B0, `(.L_x_17) ;  /* 0x00000b3000007945 */ /* 0x000fe20003800200 */
[----:B------:R-:W-:Y:S02]  /*0110*/  CS2R R28, SRZ ;  /* 0x00000000001c7805 */ /* 0x000fe4000001ff00 */
[----:B------:R-:W-:Y:S01]  /*0120*/  CS2R R8, SRZ ;  /* 0x0000000000087805 */ /* 0x000fe2000001ff00 */
[----:B------:R-:W1:Y:S01]  /*0130*/  LDCU.64 UR4, c[0x0][0x358] ;  /* 0x00006b00ff0477ac */ /* 0x000e620008000a00 */
[----:B------:R-:W-:Y:S02]  /*0140*/  CS2R R14, SRZ ;  /* 0x00000000000e7805 */ /* 0x000fe4000001ff00 */
[----:B0-----:R-:W-:-:S04]  /*0150*/  IADD3 R5, PT, PT, -R3, UR6, RZ ;  /* 0x0000000603057c10 */ /* 0x001fc8000fffe1ff */
[----:B------:R-:W-:-:S13]  /*0160*/  ISETP.NE.AND P0, PT, R5, RZ, PT ;  /* 0x000000ff0500720c */ /* 0x000fda0003f05270 */
[----:B-1----:R-:W-:Y:S05]  /*0170*/  @!P0 BRA `(.L_x_18) ;  /* 0x0000000800ac8947 */ /* 0x002fea0003800000 */
[----:B------:R-:W-:Y:S01]  /*0180*/  VIADD R0, R3, -UR6 ;  /* 0x8000000603007c36 */ /* 0x000fe20008000000 */
[----:B------:R-:W-:Y:S01]  /*0190*/  LOP3.LUT R7, R5, 0x7, RZ, 0xc0, !PT ;  /* 0x0000000705077812 */ /* 0x000fe200078ec0ff */
[----:B------:R-:W-:Y:S01]  /*01a0*/  BSSY.RECONVERGENT B1, `(.L_x_19) ;  /* 0x0000059000017945 */ /* 0x000fe20003800200 */
[----:B------:R-:W-:Y:S01]  /*01b0*/  IMAD.MOV.U32 R25, RZ, RZ, RZ ;  /* 0x000000ffff197224 */ /* 0x000fe200078e00ff */
[----:B------:R-:W-:Y:S02]  /*01c0*/  CS2R R14, SRZ ;  /* 0x00000000000e7805 */ /* 0x000fe4000001ff00 */
[----:B------:R-:W-:Y:S02]  /*01d0*/  ISETP.GT.U32.AND P0, PT, R0, -0x8, PT ;  /* 0xfffffff80000780c */ /* 0x000fe40003f04070 */
[----:B------:R-:W-:Y:S02]  /*01e0*/  CS2R R8, SRZ ;  /* 0x0000000000087805 */ /* 0x000fe4000001ff00 */
[----:B------:R-:W-:-:S02]  /*01f0*/  ISETP.NE.AND P1, PT, R7, RZ, PT ;  /* 0x000000ff0700720c */ /* 0x000fc40003f25270 */
[----:B------:R-:W-:-:S07]  /*0200*/  CS2R R28, SRZ ;  /* 0x00000000001c7805 */ /* 0x000fce000001ff00 */
[----:B------:R-:W-:Y:S05]  /*0210*/  @P0 BRA `(.L_x_20) ;  /* 0x0000000400440947 */ /* 0x000fea0003800000 */
[----:B------:R-:W0:Y:S01]  /*0220*/  LDC.64 R10, c[0x0][0x388] ;  /* 0x0000e200ff0a7b82 */ /* 0x000e220000000a00 */
[----:B------:R-:W-:Y:S01]  /*0230*/  LOP3.LUT R25, R5, 0xfffffff8, RZ, 0xc0, !PT ;  /* 0xfffffff805197812 */ /* 0x000fe200078ec0ff */
[----:B------:R-:W-:Y:S01]  /*0240*/  VIADD R6, R4, 0x3 ;  /* 0x0000000304067836 */ /* 0x000fe20000000000 */
[----:B------:R-:W-:Y:S02]  /*0250*/  IADD3 R27, PT, PT, R3, R4, RZ ;  /* 0x00000004031b7210 */ /* 0x000fe40007ffe0ff */
[----:B------:R-:W-:Y:S01]  /*0260*/  CS2R R14, SRZ ;  /* 0x00000000000e7805 */ /* 0x000fe2000001ff00 */
[----:B------:R-:W-:-:S07]  /*0270*/  IMAD.MOV R0, RZ, RZ, -R25 ;  /* 0x000000ffff007224 */ /* 0x000fce00078e0a19 */
.L_x_21:
[----:B------:R-:W-:Y:S01]  /*0280*/  VIADD R21, R6, 0xfffffffd ;  /* 0xfffffffd06157836 */ /* 0x000fe20000000000 */
[C---:B------:R-:W-:Y:S01]  /*0290*/  IADD3 R17, PT, PT, R27.reuse, 0x1, RZ ;  /* 0x000000011b117810 */ /* 0x040fe20007ffe0ff */
[----:B0-----:R-:W-:-:S04]  /*02a0*/  IMAD.WIDE.U32 R18, R27, 0x8, R10 ;  /* 0x000000081b127825 */ /* 0x001fc800078e000a */
[--C-:B------:R-:W-:Y:S02]  /*02b0*/  IMAD.WIDE.U32 R20, R21, 0x8, R10.reuse ;  /* 0x0000000815147825 */ /* 0x100fe400078e000a */
[----:B------:R-:W2:Y:S02]  /*02c0*/  LDG.E.64 R18, desc[UR4][R18.64] ;  /* 0x0000000412127981 */ /* 0x000ea4000c1e1b00 */
[----:B------:R-:W-:Y:S02]  /*02d0*/  VIADD R13, R6, 0xfffffffe ;  /* 0xfffffffe060d7836 */ /* 0x000fe40000000000 */
[----:B------:R-:W3:Y:S01]  /*02e0*/  LDG.E.64 R20, desc[UR4][R20.64] ;  /* 0x0000000414147981 */ /* 0x000ee2000c1e1b00 */
[----:B------:R-:W-:-:S04]  /*02f0*/  IMAD.WIDE.U32 R16, R17, 0x8, R10 ;  /* 0x0000000811107825 */ /* 0x000fc800078e000a */
[----:B------:R-:W-:Y:S02]  /*0300*/  IMAD.WIDE.U32 R12, R13, 0x8, R10 ;  /* 0x000000080d0c7825 */ /* 0x000fe400078e000a */
[----:B------:R-:W4:Y:S04]  /*0310*/  LDG.E.64 R16, desc[UR4][R16.64] ;  /* 0x0000000410107981 */ /* 0x000f28000c1e1b00 */
[----:B------:R-:W5:Y:S01]  /*0320*/  LDG.E.64 R12, desc[UR4][R12.64] ;  /* 0x000000040c0c7981 */ /* 0x000f62000c1e1b00 */
[----:B------:R-:W-:-:S04]  /*0330*/  VIADD R23, R27, 0x2 ;  /* 0x000000021b177836 */ /* 0x000fc80000000000 */
[----:B------:R-:W-:-:S06]  /*0340*/  IMAD.WIDE.U32 R22, R23, 0x8, R10 ;  /* 0x0000000817167825 */ /* 0x000fcc00078e000a */
[----:B------:R-:W4:Y:S01]  /*0350*/  LDG.E.64 R22, desc[UR4][R22.64] ;  /* 0x0000000416167981 */ /* 0x000f22000c1e1b00 */
[C---:B---3--:R-:W-:Y:S02]  /*0360*/  DADD R8, R20.reuse, R8 ;  /* 0x0000000014087229 */ /* 0x048fe40000000008 */
[----:B--2---:R-:W-:Y:S01]  /*0370*/  DFMA R20, R20, R18, R28 ;  /* 0x000000121414722b */ /* 0x004fe2000000001c */
[----:B------:R-:W-:Y:S01]  /*0380*/  VIADD R29, R6, 0xffffffff ;  /* 0xffffffff061d7836 */ /* 0x000fe20000000000 */
[----:B------:R-:W-:-:S03]  /*0390*/  DADD R18, R18, R14 ;  /* 0x0000000012127229 */ /* 0x000fc6000000000e */
[----:B------:R-:W-:Y:S01]  /*03a0*/  IMAD.WIDE.U32 R14, R29, 0x8, R10 ;  /* 0x000000081d0e7825 */ /* 0x000fe200078e000a */
[----:B-----5:R-:W-:Y:S02]  /*03b0*/  DADD R8, R8, R12 ;  /* 0x0000000008087229 */ /* 0x020fe4000000000c */
[----:B----4-:R-:W-:-:S03]  /*03c0*/  DFMA R20, R12, R16, R20 ;  /* 0x000000100c14722b */ /* 0x010fc60000000014 */
[----:B------:R-:W2:Y:S01]  /*03d0*/  LDG.E.64 R14, desc[UR4][R14.64] ;  /* 0x000000040e0e7981 */ /* 0x000ea2000c1e1b00 */
[----:B------:R-:W-:Y:S01]  /*03e0*/  VIADD R13, R27, 0x3 ;  /* 0x000000031b0d7836 */ /* 0x000fe20000000000 */
[----:B------:R-:W-:Y:S01]  /*03f0*/  DADD R18, R18, R16 ;  /* 0x0000000012127229 */ /* 0x000fe20000000010 */
[----:B------:R-:W-:-:S04]  /*0400*/  IMAD.WIDE.U32 R16, R6, 0x8, R10 ;  /* 0x0000000806107825 */ /* 0x000fc800078e000a */
[----:B------:R-:W-:Y:S02]  /*0410*/  IMAD.WIDE.U32 R12, R13, 0x8, R10 ;  /* 0x000000080d0c7825 */ /* 0x000fe400078e000a */
[----:B------:R-:W3:Y:S04]  /*0420*/  LDG.E.64 R16, desc[UR4][R16.64] ;  /* 0x0000000410107981 */ /* 0x000ee8000c1e1b00 */
[----:B------:R-:W3:Y:S01]  /*0430*/  LDG.E.64 R12, desc[UR4][R12.64] ;  /* 0x000000040c0c7981 */ /* 0x000ee2000c1e1b00 */
[----:B------:R-:W-:Y:S01]  /*0440*/  DADD R28, R18, R22 ;  /* 0x00000000121c7229 */ /* 0x000fe20000000016 */
[----:B------:R-:W-:Y:S01]  /*0450*/  IADD3 R24, PT, PT, R6, 0x1, RZ ;  /* 0x0000000106187810 */ /* 0x000fe20007ffe0ff */
[----:B--2---:R-:W-:Y:S02]  /*0460*/  DFMA R20, R14, R22, R20 ;  /* 0x000000160e14722b */ /* 0x004fe40000000014 */
[----:B------:R-:W-:Y:S01]  /*0470*/  DADD R8, R8, R14 ;  /* 0x0000000008087229 */ /* 0x000fe2000000000e */
[----:B------:R-:W-:-:S04]  /*0480*/  VIADD R15, R27, 0x4 ;  /* 0x000000041b0f7836 */ /* 0x000fc80000000000 */
[----:B------:R-:W-:Y:S01]  /*0490*/  IMAD.WIDE.U32 R14, R15, 0x8, R10 ;  /* 0x000000080f0e7825 */ /* 0x000fe200078e000a */
[----:B---3--:R-:W-:-:S03]  /*04a0*/  DFMA R18, R16, R12, R20 ;  /* 0x0000000c1012722b */ /* 0x008fc60000000014 */
[----:B------:R-:W-:Y:S01]  /*04b0*/  IMAD.WIDE.U32 R20, R24, 0x8, R10 ;  /* 0x0000000818147825 */ /* 0x000fe200078e000a */
[----:B------:R-:W-:-:S03]  /*04c0*/  DADD R22, R28, R12 ;  /* 0x000000001c167229 */ /* 0x000fc6000000000c */
[----:B------:R-:W-:Y:S01]  /*04d0*/  VIADD R13, R6, 0x2 ;  /* 0x00000002060d7836 */ /* 0x000fe20000000000 */
[----:B------:R-:W-:Y:S01]  /*04e0*/  DADD R8, R8, R16 ;  /* 0x0000000008087229 */ /* 0x000fe20000000010 */
[----:B------:R-:W-:Y:S01]  /*04f0*/  VIADD R29, R27, 0x5 ;  /* 0x000000051b1d7836 */ /* 0x000fe20000000000 */
[----:B------:R-:W2:Y:S01]  /*0500*/  LDG.E.64 R20, desc[UR4][R20.64] ;  /* 0x0000000414147981 */ /* 0x000ea2000c1e1b00 */
[----:B------:R-:W-:-:S03]  /*0510*/  IMAD.WIDE.U32 R12, R13, 0x8, R10 ;  /* 0x000000080d0c7825 */ /* 0x000fc600078e000a */
[----:B------:R-:W3:Y:S01]  /*0520*/  LDG.E.64 R16, desc[UR4][R14.64] ;  /* 0x000000040e107981 */ /* 0x000ee2000c1e1b00 */
[----:B------:R-:W-:-:S03]  /*0530*/  IMAD.WIDE.U32 R28, R29, 0x8, R10 ;  /* 0x000000081d1c7825 */ /* 0x000fc600078e000a */
[----:B------:R-:W4:Y:S04]  /*0540*/  LDG.E.64 R12, desc[UR4][R12.64] ;  /* 0x000000040c0c7981 */ /* 0x000f28000c1e1b00 */
[----:B------:R-:W5:Y:S01]  /*0550*/  LDG.E.64 R14, desc[UR4][R28.64] ;  /* 0x000000041c0e7981 */ /* 0x000f62000c1e1b00 */
[----:B------:R-:W-:Y:S01]  /*0560*/  IADD3 R26, PT, PT, R27, 0x6, RZ ;  /* 0x000000061b1a7810 */ /* 0x000fe20007ffe0ff */
[----:B------:R-:W-:Y:S01]  /*0570*/  VIADD R24, R6, 0x3 ;  /* 0x0000000306187836 */ /* 0x000fe20000000000 */
[----:B--2---:R-:W-:Y:S02]  /*0580*/  DADD R8, R8, R20 ;  /* 0x0000000008087229 */ /* 0x004fe40000000014 */
[----:B---3--:R-:W-:Y:S02]  /*0590*/  DFMA R18, R20, R16, R18 ;  /* 0x000000101412722b */ /* 0x008fe40000000012 */
[----:B------:R-:W-:-:S04]  /*05a0*/  DADD R22, R22, R16 ;  /* 0x0000000016167229 */ /* 0x000fc80000000010 */
[----:B----4-:R-:W-:Y:S01]  /*05b0*/  DADD R16, R8, R12 ;  /* 0x0000000008107229 */ /* 0x010fe2000000000c */
[----:B------:R-:W-:Y:S01]  /*05c0*/  IMAD.WIDE.U32 R8, R24, 0x8, R10 ;  /* 0x0000000818087825 */ /* 0x000fe200078e000a */
[----:B-----5:R-:W-:-:S03]  /*05d0*/  DFMA R12, R12, R14, R18 ;  /* 0x0000000e0c0c722b */ /* 0x020fc60000000012 */
[--C-:B------:R-:W-:Y:S01]  /*05e0*/  IMAD.WIDE.U32 R18, R26, 0x8, R10.reuse ;  /* 0x000000081a127825 */ /* 0x100fe200078e000a */
[----:B------:R-:W-:Y:S01]  /*05f0*/  DADD R14, R22, R14 ;  /* 0x00000000160e7229 */ /* 0x000fe2000000000e */
[----:B------:R-:W2:Y:S02]  /*0600*/  LDG.E.64 R8, desc[UR4][R8.64] ;  /* 0x0000000408087981 */ /* 0x000ea4000c1e1b00 */
[----:B------:R-:W-:Y:S02]  /*0610*/  VIADD R23, R27, 0x7 ;  /* 0x000000071b177836 */ /* 0x000fe40000000000 */
[----:B------:R-:W-:Y:S01]  /*0620*/  VIADD R21, R6, 0x4 ;  /* 0x0000000406157836 */ /* 0x000fe20000000000 */
[----:B------:R-:W3:Y:S01]  /*0630*/  LDG.E.64 R18, desc[UR4][R18.64] ;  /* 0x0000000412127981 */ /* 0x000ee2000c1e1b00 */
[----:B------:R-:W-:-:S04]  /*0640*/  IMAD.WIDE.U32 R22, R23, 0x8, R10 ;  /* 0x0000000817167825 */ /* 0x000fc800078e000a */
[----:B------:R-:W-:Y:S02]  /*0650*/  IMAD.WIDE.U32 R20, R21, 0x8, R10 ;  /* 0x0000000815147825 */ /* 0x000fe400078e000a */
[----:B------:R-:W4:Y:S04]  /*0660*/  LDG.E.64 R22, desc[UR4][R22.64] ;  /* 0x0000000416167981 */ /* 0x000f28000c1e1b00 */
[----:B------:R-:W5:Y:S01]  /*0670*/  LDG.E.64 R20, desc[UR4][R20.64] ;  /* 0x0000000414147981 */ /* 0x000f62000c1e1b00 */
[----:B------:R-:W-:-:S04]  /*0680*/  IADD3 R0, PT, PT, R0, 0x8, RZ ;  /* 0x0000000800007810 */ /* 0x000fc80007ffe0ff */
[----:B------:R-:W-:Y:S01]  /*0690*/  ISETP.NE.AND P0, PT, R0, RZ, PT ;  /* 0x000000ff0000720c */ /* 0x000fe20003f05270 */
[----:B------:R-:W-:Y:S02]  /*06a0*/  VIADD R6, R6, 0x8 ;  /* 0x0000000806067836 */ /* 0x000fe40000000000 */
[----:B------:R-:W-:Y:S01]  /*06b0*/  VIADD R27, R27, 0x8 ;  /* 0x000000081b1b7836 */ /* 0x000fe20000000000 */
[----:B--2---:R-:W-:Y:S02]  /*06c0*/  DADD R16, R16, R8 ;  /* 0x0000000010107229 */ /* 0x004fe40000000008 */
[----:B---3--:R-:W-:Y:S02]  /*06d0*/  DADD R14, R14, R18 ;  /* 0x000000000e0e7229 */ /* 0x008fe40000000012 */
[----:B------:R-:W-:-:S06]  /*06e0*/  DFMA R12, R8, R18, R12 ;  /* 0x00000012080c722b */ /* 0x000fcc000000000c */
[----:B----4-:R-:W-:Y:S02]  /*06f0*/  DADD R14, R14, R22 ;  /* 0x000000000e0e7229 */ /* 0x010fe40000000016 */
[----:B-----5:R-:W-:Y:S02]  /*0700*/  DADD R8, R16, R20 ;  /* 0x0000000010087229 */ /* 0x020fe40000000014 */
[----:B------:R-:W-:Y:S01]  /*0710*/  DFMA R28, R20, R22, R12 ;  /* 0x00000016141c722b */ /* 0x000fe2000000000c */
[----:B------:R-:W-:Y:S10]  /*0720*/  @P0 BRA `(.L_x_21) ;  /* 0xfffffff800d40947 */ /* 0x000ff4000383ffff */
.L_x_20:
[----:B------:R-:W-:Y:S05]  /*0730*/  BSYNC.RECONVERGENT B1 ;  /* 0x0000000000017941 */ /* 0x000fea0003800200 */
.L_x_19:
[----:B------:R-:W-:Y:S05]  /*0740*/  @!P1 BRA `(.L_x_18) ;  /* 0x0000000400389947 */ /* 0x000fea0003800000 */
[----:B------:R-:W-:Y:S01]  /*0750*/  ISETP.GE.U32.AND P0, PT, R7, 0x4, PT ;  /* 0x000000040700780c */ /* 0x000fe20003f06070 */
[----:B------:R-:W-:Y:S01]  /*0760*/  BSSY.RECONVERGENT B1, `(.L_x_22) ;  /* 0x000002a000017945 */ /* 0x000fe20003800200 */
[----:B------:R-:W-:-:S04]  /*0770*/  LOP3.LUT R0, R5, 0x3, RZ, 0xc0, !PT ;  /* 0x0000000305007812 */ /* 0x000fc800078ec0ff */
[----:B------:R-:W-:-:S07]  /*0780*/  ISETP.NE.AND P1, PT, R0, RZ, PT ;  /* 0x000000ff0000720c */ /* 0x000fce0003f25270 */
[----:B------:R-:W-:Y:S06]  /*0790*/  @!P0 BRA `(.L_x_23) ;  /* 0x0000000000988947 */ /* 0x000fec0003800000 */
[----:B------:R-:W0:Y:S01]  /*07a0*/  LDC.64 R10, c[0x0][0x388] ;  /* 0x0000e200ff0a7b82 */ /* 0x000e220000000a00 */
[----:B------:R-:W-:-:S05]  /*07b0*/  IADD3 R20, PT, PT, R4, R25, RZ ;  /* 0x0000001904147210 */ /* 0x000fca0007ffe0ff */
[----:B------:R-:W-:Y:S02]  /*07c0*/  IMAD.IADD R21, R3, 0x1, R20 ;  /* 0x0000000103157824 */ /* 0x000fe400078e0214 */
[----:B0-----:R-:W-:-:S04]  /*07d0*/  IMAD.WIDE.U32 R16, R20, 0x8, R10 ;  /* 0x0000000814107825 */ /* 0x001fc800078e000a */
[C-C-:B------:R-:W-:Y:S02]  /*07e0*/  IMAD.WIDE.U32 R6, R21.reuse, 0x8, R10.reuse ;  /* 0x0000000815067825 */ /* 0x140fe400078e000a */
[----:B------:R-:W2:Y:S04]  /*07f0*/  LDG.E.64 R16, desc[UR4][R16.64] ;  /* 0x0000000410107981 */ /* 0x000ea8000c1e1b00 */
[----:B------:R-:W3:Y:S01]  /*0800*/  LDG.E.64 R6, desc[UR4][R6.64] ;  /* 0x0000000406067981 */ /* 0x000ee2000c1e1b00 */
[C---:B------:R-:W-:Y:S01]  /*0810*/  VIADD R13, R20.reuse, 0x1 ;  /* 0x00000001140d7836 */ /* 0x040fe20000000000 */
[----:B------:R-:W-:Y:S01]  /*0820*/  IADD3 R19, PT, PT, R21, 0x1, RZ ;  /* 0x0000000115137810 */ /* 0x000fe20007ffe0ff */
[----:B------:R-:W-:Y:S02]  /*0830*/  VIADD R27, R20, 0x2 ;  /* 0x00000002141b7836 */ /* 0x000fe40000000000 */
[----:B------:R-:W-:-:S04]  /*0840*/  IMAD.WIDE.U32 R12, R13, 0x8, R10 ;  /* 0x000000080d0c7825 */ /* 0x000fc800078e000a */
[--C-:B------:R-:W-:Y:S02]  /*0850*/  IMAD.WIDE.U32 R18, R19, 0x8, R10.reuse ;  /* 0x0000000813127825 */ /* 0x100fe400078e000a */
[----:B------:R-:W4:Y:S02]  /*0860*/  LDG.E.64 R12, desc[UR4][R12.64] ;  /* 0x000000040c0c7981 */ /* 0x000f24000c1e1b00 */
[----:B------:R-:W-:Y:S02]  /*0870*/  VIADD R23, R21, 0x2 ;  /* 0x0000000215177836 */ /* 0x000fe40000000000 */
[----:B------:R-:W5:Y:S02]  /*0880*/  LDG.E.64 R18, desc[UR4][R18.64] ;  /* 0x0000000412127981 */ /* 0x000f64000c1e1b00 */
[----:B------:R-:W-:-:S06]  /*0890*/  IMAD.WIDE.U32 R22, R23, 0x8, R10 ;  /* 0x0000000817167825 */ /* 0x000fcc00078e000a */
[----:B------:R-:W5:Y:S01]  /*08a0*/  LDG.E.64 R22, desc[UR4][R22.64] ;  /* 0x0000000416167981 */ /* 0x000f62000c1e1b00 */
[----:B--2---:R-:W-:Y:S02]  /*08b0*/  DADD R8, R8, R16 ;  /* 0x0000000008087229 */ /* 0x004fe40000000010 */
[----:B---3--:R-:W-:Y:S02]  /*08c0*/  DFMA R16, R16, R6, R28 ;  /* 0x000000061010722b */ /* 0x008fe4000000001c */
[----:B------:R-:W-:Y:S01]  /*08d0*/  DADD R6, R14, R6 ;  /* 0x000000000e067229 */ /* 0x000fe20000000006 */
[----:B------:R-:W-:Y:S01]  /*08e0*/  IMAD.WIDE.U32 R14, R27, 0x8, R10 ;  /* 0x000000081b0e7825 */ /* 0x000fe200078e000a */
[----:B------:R-:W-:-:S03]  /*08f0*/  IADD3 R29, PT, PT, R20, 0x3, RZ ;  /* 0x00000003141d7810 */ /* 0x000fc60007ffe0ff */
[----:B------:R-:W-:Y:S02]  /*0900*/  VIADD R27, R21, 0x3 ;  /* 0x00000003151b7836 */ /* 0x000fe40000000000 */
[----:B------:R-:W2:Y:S01]  /*0910*/  LDG.E.64 R14, desc[UR4][R14.64] ;  /* 0x000000040e0e7981 */ /* 0x000ea2000c1e1b00 */
[----:B------:R-:W-:-:S04]  /*0920*/  IMAD.WIDE.U32 R20, R29, 0x8, R10 ;  /* 0x000000081d147825 */ /* 0x000fc800078e000a */
[----:B------:R-:W-:Y:S01]  /*0930*/  IMAD.WIDE.U32 R10, R27, 0x8, R10 ;  /* 0x000000081b0a7825 */ /* 0x000fe200078e000a */
[----:B------:R-:W3:Y:S05]  /*0940*/  LDG.E.64 R28, desc[UR4][R20.64] ;  /* 0x00000004141c7981 */ /* 0x000eea000c1e1b00 */
[----:B------:R-:W3:Y:S01]  /*0950*/  LDG.E.64 R10, desc[UR4][R10.64] ;  /* 0x000000040a0a7981 */ /* 0x000ee2000c1e1b00 */
[----:B----4-:R-:W-:Y:S02]  /*0960*/  DADD R8, R8, R12 ;  /* 0x0000000008087229 */ /* 0x010fe4000000000c */
[----:B-----5:R-:W-:Y:S02]  /*0970*/  DFMA R16, R12, R18, R16 ;  /* 0x000000120c10722b */ /* 0x020fe40000000010 */
[----:B------:R-:W-:-:S08]  /*0980*/  DADD R6, R6, R18 ;  /* 0x0000000006067229 */ /* 0x000fd00000000012 */
[----:B------:R-:W-:Y:S01]  /*0990*/  DADD R6, R6, R22 ;  /* 0x0000000006067229 */ /* 0x000fe20000000016 */
[----:B------:R-:W-:Y:S01]  /*09a0*/  VIADD R25, R25, 0x4 ;  /* 0x0000000419197836 */ /* 0x000fe20000000000 */
[----:B--2---:R-:W-:Y:S02]  /*09b0*/  DADD R8, R8, R14 ;  /* 0x0000000008087229 */ /* 0x004fe4000000000e */
[----:B------:R-:W-:-:S06]  /*09c0*/  DFMA R16, R14, R22, R16 ;  /* 0x000000160e10722b */ /* 0x000fcc0000000010 */
[----:B---3--:R-:W-:Y:S02]  /*09d0*/  DADD R8, R8, R28 ;  /* 0x0000000008087229 */ /* 0x008fe4000000001c */
[----:B------:R-:W-:Y:S02]  /*09e0*/  DFMA R28, R28, R10, R16 ;  /* 0x0000000a1c1c722b */ /* 0x000fe40000000010 */
[----:B------:R-:W-:-:S11]  /*09f0*/  DADD R14, R6, R10 ;  /* 0x00000000060e7229 */ /* 0x000fd6000000000a */
.L_x_23:
[----:B------:R-:W-:Y:S05]  /*0a00*/  BSYNC.RECONVERGENT B1 ;  /* 0x0000000000017941 */ /* 0x000fea0003800200 */
.L_x_22:
[----:B------:R-:W-:Y:S05]  /*0a10*/  @!P1 BRA `(.L_x_18) ;  /* 0x0000000000849947 */ /* 0x000fea0003800000 */
[----:B------:R-:W-:Y:S02]  /*0a20*/  ISETP.NE.AND P0, PT, R0, 0x1, PT ;  /* 0x000000010000780c */ /* 0x000fe40003f05270 */
[----:B------:R-:W-:-:S04]  /*0a30*/  LOP3.LUT R0, R5, 0x1, RZ, 0xc0, !PT ;  /* 0x0000000105007812 */ /* 0x000fc800078ec0ff */
[----:B------:R-:W-:-:S07]  /*0a40*/  ISETP.NE.U32.AND P1, PT, R0, 0x1, PT ;  /* 0x000000010000780c */ /* 0x000fce0003f25070 */
[----:B------:R-:W0:Y:S01]  /*0a50*/  @P0 LDC.64 R16, c[0x0][0x388] ;  /* 0x0000e200ff100b82 */ /* 0x000e220000000a00 */
[----:B------:R-:W-:Y:S02]  /*0a60*/  @P0 IADD3 R0, PT, PT, R4, R25, RZ ;  /* 0x0000001904000210 */ /* 0x000fe40007ffe0ff */
[----:B------:R-:W-:-:S03]  /*0a70*/  @P0 IADD3 R25, PT, PT, R25, 0x2, RZ ;  /* 0x0000000219190810 */ /* 0x000fc60007ffe0ff */
[----:B------:R-:W-:Y:S02]  /*0a80*/  @P0 IMAD.IADD R19, R3, 0x1, R0 ;  /* 0x0000000103130824 */ /* 0x000fe400078e0200 */
[----:B------:R-:W1:Y:S01]  /*0a90*/  @!P1 LDC.64 R12, c[0x0][0x388] ;  /* 0x0000e200ff0c9b82 */ /* 0x000e620000000a00 */
[----:B------:R-:W-:Y:S02]  /*0aa0*/  @P0 VIADD R21, R0, 0x1 ;  /* 0x0000000100150836 */ /* 0x000fe40000000000 */
[----:B------:R-:W-:Y:S02]  /*0ab0*/  @P0 VIADD R23, R19, 0x1 ;  /* 0x0000000113170836 */ /* 0x000fe40000000000 */
[----:B------:R-:W-:Y:S02]  /*0ac0*/  @!P1 IMAD.IADD R25, R4, 0x1, R25 ;  /* 0x0000000104199824 */ /* 0x000fe400078e0219 */
[----:B0-----:R-:W-:-:S04]  /*0ad0*/  @P0 IMAD.WIDE.U32 R10, R0, 0x8, R16 ;  /* 0x00000008000a0825 */ /* 0x001fc800078e0010 */
[--C-:B------:R-:W-:Y:S02]  /*0ae0*/  @P0 IMAD.WIDE.U32 R6, R19, 0x8, R16.reuse ;  /* 0x0000000813060825 */ /* 0x100fe400078e0010 */
[----:B------:R-:W2:Y:S02]  /*0af0*/  @P0 LDG.E.64 R10, desc[UR4][R10.64] ;  /* 0x000000040a0a0981 */ /* 0x000ea4000c1e1b00 */
[--C-:B------:R-:W-:Y:S02]  /*0b00*/  @P0 IMAD.WIDE.U32 R18, R21, 0x8, R16.reuse ;  /* 0x0000000815120825 */ /* 0x100fe400078e0010 */
[----:B------:R-:W3:Y:S01]  /*0b10*/  @P0 LDG.E.64 R6, desc[UR4][R6.64] ;  /* 0x0000000406060981 */ /* 0x000ee2000c1e1b00 */
[----:B------:R-:W-:Y:S01]  /*0b20*/  @!P1 IADD3 R21, PT, PT, R3, R25, RZ ;  /* 0x0000001903159210 */ /* 0x000fe20007ffe0ff */
[----:B------:R-:W-:Y:S02]  /*0b30*/  @P0 IMAD.WIDE.U32 R16, R23, 0x8, R16 ;  /* 0x0000000817100825 */ /* 0x000fe400078e0010 */
[----:B------:R-:W4:Y:S02]  /*0b40*/  @P0 LDG.E.64 R18, desc[UR4][R18.64] ;  /* 0x0000000412120981 */ /* 0x000f24000c1e1b00 */
[----:B-1----:R-:W-:-:S02]  /*0b50*/  @!P1 IMAD.WIDE.U32 R20, R21, 0x8, R12 ;  /* 0x0000000815149825 */ /* 0x002fc400078e000c */
[----:B------:R-:W5:Y:S02]  /*0b60*/  @P0 LDG.E.64 R16, desc[UR4][R16.64] ;  /* 0x0000000410100981 */ /* 0x000f64000c1e1b00 */
[----:B------:R-:W-:Y:S02]  /*0b70*/  @!P1 IMAD.WIDE.U32 R24, R25, 0x8, R12 ;  /* 0x0000000819189825 */ /* 0x000fe400078e000c */
[----:B------:R-:W5:Y:S04]  /*0b80*/  @!P1 LDG.E.64 R20, desc[UR4][R20.64] ;  /* 0x0000000414149981 */ /* 0x000f68000c1e1b00 */
[----:B------:R-:W5:Y:S01]  /*0b90*/  @!P1 LDG.E.64 R12, desc[UR4][R24.64] ;  /* 0x00000004180c9981 */ /* 0x000f62000c1e1b00 */
[----:B--2---:R-:W-:Y:S02]  /*0ba0*/  @P0 DADD R22, R8, R10 ;  /* 0x0000000008160229 */ /* 0x004fe4000000000a */
[----:B---3--:R-:W-:-:S02]  /*0bb0*/  @P0 DFMA R10, R10, R6, R28 ;  /* 0x000000060a0a022b */ /* 0x008fc4000000001c */
[----:B------:R-:W-:-:S04]  /*0bc0*/  @P0 DADD R6, R14, R6 ;  /* 0x000000000e060229 */ /* 0x000fc80000000006 */
[----:B----4-:R-:W-:Y:S02]  /*0bd0*/  @P0 DADD R8, R22, R18 ;  /* 0x0000000016080229 */ /* 0x010fe40000000012 */
[----:B-----5:R-:W-:Y:S02]  /*0be0*/  @P0 DFMA R28, R18, R16, R10 ;  /* 0x00000010121c022b */ /* 0x020fe4000000000a */
[----:B------:R-:W-:-:S04]  /*0bf0*/  @P0 DADD R14, R6, R16 ;  /* 0x00000000060e0229 */ /* 0x000fc80000000010 */
[----:B------:R-:W-:Y:S02]  /*0c00*/  @!P1 DADD R8, R8, R12 ;  /* 0x0000000008089229 */ /* 0x000fe4000000000c */
[----:B------:R-:W-:Y:S02]  /*0c10*/  @!P1 DFMA R28, R12, R20, R28 ;  /* 0x000000140c1c922b */ /* 0x000fe4000000001c */
[----:B------:R-:W-:-:S11]  /*0c20*/  @!P1 DADD R14, R14, R20 ;  /* 0x000000000e0e9229 */ /* 0x000fd60000000014 */
.L_x_18:
[----:B------:R-:W-:Y:S05]  /*0c30*/  BSYNC.RECONVERGENT B0 ;  /* 0x0000000000007941 */ /* 0x000fea0003800200 */
.L_x_17:
        /* <DEDUP_REMOVED lines=18> */
[----:B------:R-:W-:Y:S02]  /*0d60*/  MOV R7, R29 ;  /* 0x0000001d00077202 */ /* 0x000fe40000000f00 */
[----:B------:R-:W-:-:S07]  /*0d70*/  MOV R0, 0xd90 ;  /* 0x00000d9000007802 */ /* 0x000fce0000000f00 */
[----:B------:R-:W-:Y:S05]  /*0d80*/  CALL.REL.NOINC `($__internal_1_$__cuda_sm20_div_rn_f64_full) ;  /* 0x0000000000747944 */ /* 0x000fea0003c00000 */
.L_x_25:
[----:B------:R-:W-:Y:S05]  /*0d90*/  BSYNC.RECONVERGENT B0 ;  /* 0x0000000000007941 */ /* 0x000fea0003800200 */
.L_x_24:
[----:B------:R-:W0:Y:S01]  /*0da0*/  MUFU.RCP64H R5, R15 ;  /* 0x0000000f00057308 */ /* 0x000e220000001800 */
[----:B------:R-:W-:Y:S01]  /*0db0*/  IMAD.MOV.U32 R4, RZ, RZ, 0x1 ;  /* 0x00000001ff047424 */ /* 0x000fe200078e00ff */
[----:B------:R-:W-:Y:S01]  /*0dc0*/  FSETP.GEU.AND P1, PT, |R7|, 6.5827683646048100446e-37, PT ;  /* 0x036000000700780b */ /* 0x000fe20003f2e200 */
[----:B------:R-:W-:Y:S04]  /*0dd0*/  BSSY.RECONVERGENT B0, `(.L_x_26) ;  /* 0x0000012000007945 */ /* 0x000fe80003800200 */
        /* <DEDUP_REMOVED lines=15> */
[----:B------:R-:W-:Y:S02]  /*0ed0*/  IMAD.MOV.U32 R4, RZ, RZ, R6 ;  /* 0x000000ffff047224 */ /* 0x000fe400078e0006 */
[----:B------:R-:W-:-:S07]  /*0ee0*/  IMAD.MOV.U32 R5, RZ, RZ, R7 ;  /* 0x000000ffff057224 */ /* 0x000fce00078e0007 */
.L_x_27:
[----:B------:R-:W-:Y:S05]  /*0ef0*/  BSYNC.RECONVERGENT B0 ;  /* 0x0000000000007941 */ /* 0x000fea0003800200 */
.L_x_26:
[----:B------:R-:W0:Y:S01]  /*0f00*/  LDC.64 R6, c[0x0][0x390] ;  /* 0x0000e400ff067b82 */ /* 0x000e220000000a00 */
[----:B------:R-:W1:Y:S02]  /*0f10*/  LDCU UR6, c[0x3][0xc] ;  /* 0x00c00180ff0677ac */ /* 0x000e640008000800 */
[----:B-1----:R-:W-:-:S04]  /*0f20*/  IMAD R3, R2, UR6, R3 ;  /* 0x0000000602037c24 */ /* 0x002fc8000f8e0203 */
[----:B0-----:R-:W-:-:S05]  /*0f30*/  IMAD.WIDE.U32 R2, R3, 0x8, R6 ;  /* 0x0000000803027825 */ /* 0x001fca00078e0006 */
[----:B------:R-:W-:Y:S01]  /*0f40*/  STG.E.64 desc[UR4][R2.64], R4 ;  /* 0x0000000402007986 */ /* 0x000fe2000c101b04 */
[----:B------:R-:W-:Y:S05]  /*0f50*/  EXIT ;  /* 0x000000000000794d */ /* 0x000fea0003800000 */
        .weak           $__internal_1_$__cuda_sm20_div_rn_f64_full
        .type           $__internal_1_$__cuda_sm20_div_rn_f64_full,@function
        .size           $__internal_1_$__cuda_sm20_div_rn_f64_full,(.L_x_36 - $__internal_1_$__cuda_sm20_div_rn_f64_full)
$__internal_1_$__cuda_sm20_div_rn_f64_full:
[C---:B------:R-:W-:Y:S01]  /*0f60*/  FSETP.GEU.AND P0, PT, |R9|.reuse, 1.469367938527859385e-39, PT ;  /* 0x001000000900780b */ /* 0x040fe20003f0e200 */
[----:B------:R-:W-:Y:S01]  /*0f70*/  IMAD.MOV.U32 R16, RZ, RZ, 0x1 ;  /* 0x00000001ff107424 */ /* 0x000fe200078e00ff */
[----:B------:R-:W-:Y:S01]  /*0f80*/  LOP3.LUT R10, R9, 0x800fffff, RZ, 0xc0, !PT ;  /* 0x800fffff090a7812 */ /* 0x000fe200078ec0ff */
[----:B------:R-:W-:Y:S01]  /*0f90*/  BSSY.RECONVERGENT B1, `(.L_x_28) ;  /* 0x0000055000017945 */ /* 0x000fe20003800200 */
[C---:B------:R-:W-:Y:S02]  /*0fa0*/  FSETP.GEU.AND P2, PT, |R7|.reuse, 1.469367938527859385e-39, PT ;  /* 0x001000000700780b */ /* 0x040fe40003f4e200 */
[----:B------:R-:W-:Y:S02]  /*0fb0*/  LOP3.LUT R11, R10, 0x3ff00000, RZ, 0xfc, !PT ;  /* 0x3ff000000a0b7812 */ /* 0x000fe400078efcff */
[----:B------:R-:W-:Y:S02]  /*0fc0*/  MOV R10, R8 ;  /* 0x00000008000a7202 */ /* 0x000fe40000000f00 */
[----:B------:R-:W-:-:S02]  /*0fd0*/  LOP3.LUT R13, R7, 0x7ff00000, RZ, 0xc0, !PT ;  /* 0x7ff00000070d7812 */ /* 0x000fc400078ec0ff */
[----:B------:R-:W-:Y:S01]  /*0fe0*/  LOP3.LUT R20, R9, 0x7ff00000, RZ, 0xc0, !PT ;  /* 0x7ff0000009147812 */ /* 0x000fe200078ec0ff */
[----:B------:R-:W-:-:S03]  /*0ff0*/  @!P0 DMUL R10, R8, 8.98846567431157953865e+307 ;  /* 0x7fe00000080a8828 */ /* 0x000fc60000000000 */
[----:B------:R-:W-:Y:S02]  /*1000*/  ISETP.GE.U32.AND P1, PT, R13, R20, PT ;  /* 0x000000140d00720c */ /* 0x000fe40003f26070 */
[----:B------:R-:W-:Y:S01]  /*1010*/  @!P2 LOP3.LUT R12, R9, 0x7ff00000, RZ, 0xc0, !PT ;  /* 0x7ff00000090ca812 */ /* 0x000fe200078ec0ff */
[----:B------:R-:W0:Y:S03]  /*1020*/  MUFU.RCP64H R17, R11 ;  /* 0x0000000b00117308 */ /* 0x000e260000001800 */
[----:B------:R-:W-:Y:S01]  /*1030*/  @!P2 ISETP.GE.U32.AND P3, PT, R13, R12, PT ;  /* 0x0000000c0d00a20c */ /* 0x000fe20003f66070 */
[----:B------:R-:W-:-:S05]  /*1040*/  IMAD.MOV.U32 R12, RZ, RZ, 0x1ca00000 ;  /* 0x1ca00000ff0c7424 */ /* 0x000fca00078e00ff */
[----:B------:R-:W-:-:S04]  /*1050*/  @!P2 SEL R19, R12, 0x63400000, !P3 ;  /* 0x634000000c13a807 */ /* 0x000fc80005800000 */
[----:B------:R-:W-:Y:S01]  /*1060*/  @!P2 LOP3.LUT R22, R19, 0x80000000, R7, 0xf8, !PT ;  /* 0x800000001316a812 */ /* 0x000fe200078ef807 */
[----:B0-----:R-:W-:-:S03]  /*1070*/  DFMA R4, R16, -R10, 1 ;  /* 0x3ff000001004742b */ /* 0x001fc6000000080a */
[----:B------:R-:W-:Y:S01]  /*1080*/  @!P2 LOP3.LUT R23, R22, 0x100000, RZ, 0xfc, !PT ;  /* 0x001000001617a812 */ /* 0x000fe200078efcff */
[----:B------:R-:W-:-:S04]  /*1090*/  @!P2 IMAD.MOV.U32 R22, RZ, RZ, RZ ;  /* 0x000000ffff16a224 */ /* 0x000fc800078e00ff */
[----:B------:R-:W-:-:S08]  /*10a0*/  DFMA R4, R4, R4, R4 ;  /* 0x000000040404722b */ /* 0x000fd00000000004 */
[----:B------:R-:W-:Y:S01]  /*10b0*/  DFMA R16, R16, R4, R16 ;  /* 0x000000041010722b */ /* 0x000fe20000000010 */
[----:B------:R-:W-:Y:S02]  /*10c0*/  SEL R5, R12, 0x63400000, !P1 ;  /* 0x634000000c057807 */ /* 0x000fe40004800000 */
[----:B------:R-:W-:Y:S02]  /*10d0*/  MOV R4, R6 ;  /* 0x0000000600047202 */ /* 0x000fe40000000f00 */
[----:B------:R-:W-:-:S03]  /*10e0*/  LOP3.LUT R5, R5, 0x800fffff, R7, 0xf8, !PT ;  /* 0x800fffff05057812 */ /* 0x000fc600078ef807 */
[----:B------:R-:W-:-:S03]  /*10f0*/  DFMA R18, R16, -R10, 1 ;  /* 0x3ff000001012742b */ /* 0x000fc6000000080a */
[----:B------:R-:W-:Y:S01]  /*1100*/  @!P2 DFMA R4, R4, 2, -R22 ;  /* 0x400000000404a82b */ /* 0x000fe20000000816 */
[----:B------:R-:W-:Y:S01]  /*1110*/  IMAD.MOV.U32 R22, RZ, RZ, R13 ;  /* 0x000000ffff167224 */ /* 0x000fe200078e000d */
[----:B------:R-:W-:-:S03]  /*1120*/  MOV R23, R20 ;  /* 0x0000001400177202 */ /* 0x000fc60000000f00 */
[----:B------:R-:W-:Y:S01]  /*1130*/  DFMA R16, R16, R18, R16 ;  /* 0x000000121010722b */ /* 0x000fe20000000010 */
[----:B------:R-:W-:-:S04]  /*1140*/  @!P0 LOP3.LUT R23, R11, 0x7ff00000, RZ, 0xc0, !PT ;  /* 0x7ff000000b178812 */ /* 0x000fc800078ec0ff */
[----:B------:R-:W-:Y:S01]  /*1150*/  @!P2 LOP3.LUT R22, R5, 0x7ff00000, RZ, 0xc0, !PT ;  /* 0x7ff000000516a812 */ /* 0x000fe200078ec0ff */
[----:B------:R-:W-:Y:S02]  /*1160*/  VIADD R25, R23, 0xffffffff ;  /* 0xffffffff17197836 */ /* 0x000fe40000000000 */
[----:B------:R-:W-:Y:S02]  /*1170*/  DMUL R18, R16, R4 ;  /* 0x0000000410127228 */ /* 0x000fe40000000000 */
[----:B------:R-:W-:-:S05]  /*1180*/  VIADD R24, R22, 0xffffffff ;  /* 0xffffffff16187836 */ /* 0x000fca0000000000 */
[----:B------:R-:W-:Y:S01]  /*1190*/  ISETP.GT.U32.AND P0, PT, R24, 0x7feffffe, PT ;  /* 0x7feffffe1800780c */ /* 0x000fe20003f04070 */
[----:B------:R-:W-:-:S03]  /*11a0*/  DFMA R20, R18, -R10, R4 ;  /* 0x8000000a1214722b */ /* 0x000fc60000000004 */
[----:B------:R-:W-:-:S05]  /*11b0*/  ISETP.GT.U32.OR P0, PT, R25, 0x7feffffe, P0 ;  /* 0x7feffffe1900780c */ /* 0x000fca0000704470 */
[----:B------:R-:W-:-:S08]  /*11c0*/  DFMA R16, R16, R20, R18 ;  /* 0x000000141010722b */ /* 0x000fd00000000012 */
[----:B------:R-:W-:Y:S05]  /*11d0*/  @P0 BRA `(.L_x_29) ;  /* 0x00000000006c0947 */ /* 0x000fea0003800000 */
[----:B------:R-:W-:-:S04]  /*11e0*/  LOP3.LUT R18, R9, 0x7ff00000, RZ, 0xc0, !PT ;  /* 0x7ff0000009127812 */ /* 0x000fc800078ec0ff */
[CC--:B------:R-:W-:Y:S02]  /*11f0*/  VIADDMNMX R6, R13.reuse, -R18.reuse, 0xb9600000, !PT ;  /* 0xb96000000d067446 */ /* 0x0c0fe40007800912 */
[----:B------:R-:W-:Y:S02]  /*1200*/  ISETP.GE.U32.AND P0, PT, R13, R18, PT ;  /* 0x000000120d00720c */ /* 0x000fe40003f06070 */
[----:B------:R-:W-:Y:S02]  /*1210*/  VIMNMX R6, PT, PT, R6, 0x46a00000, PT ;  /* 0x46a0000006067848 */ /* 0x000fe40003fe0100 */
[----:B------:R-:W-:-:S04]  /*1220*/  SEL R7, R12, 0x63400000, !P0 ;  /* 0x634000000c077807 */ /* 0x000fc80004000000 */
[----:B------:R-:W-:Y:S01]  /*1230*/  IADD3 R18, PT, PT, -R7, R6, RZ ;  /* 0x0000000607127210 */ /* 0x000fe20007ffe1ff */
[----:B------:R-:W-:-:S04]  /*1240*/  IMAD.MOV.U32 R6, RZ, RZ, RZ ;  /* 0x000000ffff067224 */ /* 0x000fc800078e00ff */
[----:B------:R-:W-:-:S06]  /*1250*/  VIADD R7, R18, 0x7fe00000 ;  /* 0x7fe0000012077836 */ /* 0x000fcc0000000000 */
[----:B------:R-:W-:-:S10]  /*1260*/  DMUL R12, R16, R6 ;  /* 0x00000006100c7228 */ /* 0x000fd40000000000 */
[----:B------:R-:W-:-:S13]  /*1270*/  FSETP.GTU.AND P0, PT, |R13|, 1.469367938527859385e-39, PT ;  /* 0x001000000d00780b */ /* 0x000fda0003f0c200 */
[----:B------:R-:W-:Y:S05]  /*1280*/  @P0 BRA `(.L_x_30) ;  /* 0x0000000000940947 */ /* 0x000fea0003800000 */
[----:B------:R-:W-:Y:S01]  /*1290*/  DFMA R4, R16, -R10, R4 ;  /* 0x8000000a1004722b */ /* 0x000fe20000000004 */
[----:B------:R-:W-:-:S09]  /*12a0*/  MOV R6, RZ ;  /* 0x000000ff00067202 */ /* 0x000fd20000000f00 */
[C---:B------:R-:W-:Y:S02]  /*12b0*/  FSETP.NEU.AND P0, PT, R5.reuse, RZ, PT ;  /* 0x000000ff0500720b */ /* 0x040fe40003f0d000 */
[----:B------:R-:W-:-:S04]  /*12c0*/  LOP3.LUT R9, R5, 0x80000000, R9, 0x48, !PT ;  /* 0x8000000005097812 */ /* 0x000fc800078e4809 */
[----:B------:R-:W-:-:S07]  /*12d0*/  LOP3.LUT R7, R9, R7, RZ, 0xfc, !PT ;  /* 0x0000000709077212 */ /* 0x000fce00078efcff */
[----:B------:R-:W-:Y:S05]  /*12e0*/  @!P0 BRA `(.L_x_30) ;  /* 0x00000000007c8947 */ /* 0x000fea0003800000 */
[----:B------:R-:W-:Y:S01]  /*12f0*/  IMAD.MOV R5, RZ, RZ, -R18 ;  /* 0x000000ffff057224 */ /* 0x000fe200078e0a12 */
[----:B------:R-:W-:Y:S01]  /*1300*/  DMUL.RP R6, R16, R6 ;  /* 0x0000000610067228 */ /* 0x000fe20000008000 */
[----:B------:R-:W-:-:S06]  /*1310*/  IMAD.MOV.U32 R4, RZ, RZ, RZ ;  /* 0x000000ffff047224 */ /* 0x000fcc00078e00ff */
[----:B------:R-:W-:-:S03]  /*1320*/  DFMA R4, R12, -R4, R16 ;  /* 0x800000040c04722b */ /* 0x000fc60000000010 */
[----:B------:R-:W-:-:S03]  /*1330*/  LOP3.LUT R9, R7, R9, RZ, 0x3c, !PT ;  /* 0x0000000907097212 */ /* 0x000fc600078e3cff */
[----:B------:R-:W-:-:S04]  /*1340*/  IADD3 R4, PT, PT, -R18, -0x43300000, RZ ;  /* 0xbcd0000012047810 */ /* 0x000fc80007ffe1ff */
[----:B------:R-:W-:-:S04]  /*1350*/  FSETP.NEU.AND P0, PT, |R5|, R4, PT ;  /* 0x000000040500720b */ /* 0x000fc80003f0d200 */
[----:B------:R-:W-:Y:S02]  /*1360*/  FSEL R12, R6, R12, !P0 ;  /* 0x0000000c060c7208 */ /* 0x000fe40004000000 */
[----:B------:R-:W-:Y:S01]  /*1370*/  FSEL R13, R9, R13, !P0 ;  /* 0x0000000d090d7208 */ /* 0x000fe20004000000 */
[----:B------:R-:W-:Y:S06]  /*1380*/  BRA `(.L_x_30) ;  /* 0x0000000000547947 */ /* 0x000fec0003800000 */
.L_x_29:
[----:B------:R-:W-:-:S14]  /*1390*/  DSETP.NAN.AND P0, PT, R6, R6, PT ;  /* 0x000000060600722a */ /* 0x000fdc0003f08000 */
[----:B------:R-:W-:Y:S05]  /*13a0*/  @P0 BRA `(.L_x_31) ;  /* 0x0000000000440947 */ /* 0x000fea0003800000 */
[----:B------:R-:W-:-:S14]  /*13b0*/  DSETP.NAN.AND P0, PT, R8, R8, PT ;  /* 0x000000080800722a */ /* 0x000fdc0003f08000 */
[----:B------:R-:W-:Y:S05]  /*13c0*/  @P0 BRA `(.L_x_32) ;  /* 0x0000000000300947 */ /* 0x000fea0003800000 */
[----:B------:R-:W-:Y:S01]  /*13d0*/  ISETP.NE.AND P0, PT, R22, R23, PT ;  /* 0x000000171600720c */ /* 0x000fe20003f05270 */
[----:B------:R-:W-:Y:S01]  /*13e0*/  IMAD.MOV.U32 R13, RZ, RZ, -0x80000 ;  /* 0xfff80000ff0d7424 */ /* 0x000fe200078e00ff */
[----:B------:R-:W-:-:S11]  /*13f0*/  MOV R12, 0x0 ;  /* 0x00000000000c7802 */ /* 0x000fd60000000f00 */
[----:B------:R-:W-:Y:S05]  /*1400*/  @!P0 BRA `(.L_x_30) ;  /* 0x0000000000348947 */ /* 0x000fea0003800000 */
[----:B------:R-:W-:Y:S02]  /*1410*/  ISETP.NE.AND P0, PT, R22, 0x7ff00000, PT ;  /* 0x7ff000001600780c */ /* 0x000fe40003f05270 */
[----:B------:R-:W-:Y:S02]  /*1420*/  LOP3.LUT R13, R7, 0x80000000, R9, 0x48, !PT ;  /* 0x80000000070d7812 */ /* 0x000fe400078e4809 */
[----:B------:R-:W-:-:S13]  /*1430*/  ISETP.EQ.OR P0, PT, R23, RZ, !P0 ;  /* 0x000000ff1700720c */ /* 0x000fda0004702670 */
[----:B------:R-:W-:Y:S01]  /*1440*/  @P0 LOP3.LUT R4, R13, 0x7ff00000, RZ, 0xfc, !PT ;  /* 0x7ff000000d040812 */ /* 0x000fe200078efcff */
[----:B------:R-:W-:Y:S01]  /*1450*/  @!P0 IMAD.MOV.U32 R12, RZ, RZ, RZ ;  /* 0x000000ffff0c8224 */ /* 0x000fe200078e00ff */
[----:B------:R-:W-:-:S03]  /*1460*/  @P0 MOV R12, RZ ;  /* 0x000000ff000c0202 */ /* 0x000fc60000000f00 */
[----:B------:R-:W-:Y:S01]  /*1470*/  @P0 IMAD.MOV.U32 R13, RZ, RZ, R4 ;  /* 0x000000ffff0d0224 */ /* 0x000fe200078e0004 */
[----:B------:R-:W-:Y:S06]  /*1480*/  BRA `(.L_x_30) ;  /* 0x0000000000147947 */ /* 0x000fec0003800000 */
.L_x_32:
[----:B------:R-:W-:Y:S01]  /*1490*/  LOP3.LUT R13, R9, 0x80000, RZ, 0xfc, !PT ;  /* 0x00080000090d7812 */ /* 0x000fe200078efcff */
[----:B------:R-:W-:Y:S01]  /*14a0*/  IMAD.MOV.U32 R12, RZ, RZ, R8 ;  /* 0x000000ffff0c7224 */ /* 0x000fe200078e0008 */
[----:B------:R-:W-:Y:S06]  /*14b0*/  BRA `(.L_x_30) ;  /* 0x0000000000087947 */ /* 0x000fec0003800000 */
.L_x_31:
[----:B------:R-:W-:Y:S02]  /*14c0*/  LOP3.LUT R13, R7, 0x80000, RZ, 0xfc, !PT ;  /* 0x00080000070d7812 */ /* 0x000fe400078efcff */
[----:B------:R-:W-:-:S07]  /*14d0*/  MOV R12, R6 ;  /* 0x00000006000c7202 */ /* 0x000fce0000000f00 */
.L_x_30:
[----:B------:R-:W-:Y:S05]  /*14e0*/  BSYNC.RECONVERGENT B1 ;  /* 0x0000000000017941 */ /* 0x000fea0003800200 */
.L_x_28:
[----:B------:R-:W-:Y:S01]  /*14f0*/  MOV R4, R0 ;  /* 0x0000000000047202 */ /* 0x000fe20000000f00 */
[----:B------:R-:W-:Y:S02]  /*1500*/  IMAD.MOV.U32 R5, RZ, RZ, 0x0 ;  /* 0x00000000ff057424 */ /* 0x000fe400078e00ff */
[----:B------:R-:W-:Y:S02]  /*1510*/  IMAD.MOV.U32 R6, RZ, RZ, R12 ;  /* 0x000000ffff067224 */ /* 0x000fe400078e000c */
[----:B------:R-:W-:Y:S01]  /*1520*/  IMAD.MOV.U32 R7, RZ, RZ, R13 ;  /* 0x000000ffff077224 */ /* 0x000fe200078e000d */
[----:B------:R-:W-:Y:S06]  /*1530*/  RET.REL.NODEC R4 `(_Z7_level0jPdS_) ;  /* 0xffffffe804b07950 */ /* 0x000fec0003c3ffff */
.L_x_33:
        /* <DEDUP_REMOVED lines=12> */
.L_x_36:


//--------------------- .text._Z15_reduce_inplacejPd --------------------------
	.section	.text._Z15_reduce_inplacejPd,"ax",@progbits
	.align	128
        .global         _Z15_reduce_inplacejPd
        .type           _Z15_reduce_inplacejPd,@function
        .size           _Z15_reduce_inplacejPd,(.L_x_39 - _Z15_reduce_inplacejPd)
        .other          _Z15_reduce_inplacejPd,@"STO_CUDA_ENTRY STV_DEFAULT"
_Z15_reduce_inplacejPd:
.text._Z15_reduce_inplacejPd:
        /* <DEDUP_REMOVED lines=15> */
[----:B------:R-:W0:Y:S01]  /*00f0*/  LDC.64 R8, c[0x0][0x388] ;  /* 0x0000e200ff087b82 */ /* 0x000e220000000a00 */
[----:B------:R-:W1:Y:S01]  /*0100*/  LDCU.64 UR4, c[0x0][0x358] ;  /* 0x00006b00ff0477ac */ /* 0x000e620008000a00 */
[----:B------:R-:W-:-:S04]  /*0110*/  LEA R11, R10, R3, 0x1 ;  /* 0x000000030a0b7211 */ /* 0x000fc800078e08ff */
[C---:B------:R-:W-:Y:S01]  /*0120*/  IADD3 R5, PT, PT, R11.reuse, 0x1, RZ ;  /* 0x000000010b057810 */ /* 0x040fe20007ffe0ff */
[----:B0-----:R-:W-:-:S04]  /*0130*/  IMAD.WIDE.U32 R2, R11, 0x8, R8 ;  /* 0x000000080b027825 */ /* 0x001fc800078e0008 */
[----:B------:R-:W-:Y:S02]  /*0140*/  IMAD.WIDE.U32 R4, R5, 0x8, R8 ;  /* 0x0000000805047825 */ /* 0x000fe400078e0008 */
[----:B-1----:R-:W2:Y:S04]  /*0150*/  LDG.E.64 R2, desc[UR4][R2.64] ;  /* 0x0000000402027981 */ /* 0x002ea8000c1e1b00 */
[----:B------:R-:W2:Y:S01]  /*0160*/  LDG.E.64 R4, desc[UR4][R4.64] ;  /* 0x0000000404047981 */ /* 0x000ea2000c1e1b00 */
[----:B------:R-:W-:-:S05]  /*0170*/  IADD3 R11, PT, PT, -R10, R11, RZ ;  /* 0x0000000b0a0b7210 */ /* 0x000fca0007ffe1ff */
[----:B------:R-:W-:Y:S01]  /*0180*/  IMAD.WIDE.U32 R8, R11, 0x8, R8 ;  /* 0x000000080b087825 */ /* 0x000fe200078e0008 */
[----:B--2---:R-:W-:-:S08]  /*0190*/  DADD R6, R2, R4 ;  /* 0x0000000002067229 */ /* 0x004fd00000000004 */
[----:B------:R-:W-:-:S07]  /*01a0*/  DMUL R6, R6, 0.5 ;  /* 0x3fe0000006067828 */ /* 0x000fce0000000000 */
[----:B------:R-:W-:Y:S01]  /*01b0*/  STG.E.64 desc[UR4][R8.64], R6 ;  /* 0x0000000608007986 */ /* 0x000fe2000c101b04 */
[----:B------:R-:W-:Y:S05]  /*01c0*/  EXIT ;  /* 0x000000000000794d */ /* 0x000fea0003800000 */
.L_x_34:
        /* <DEDUP_REMOVED lines=11> */
.L_x_39:


//--------------------- .nv.shared.reserved.0     --------------------------
	.section	.nv.shared.reserved.0,"aw",@nobits
	.weak		__nv_reservedSMEM_offset_0_alias
	.size		__nv_reservedSMEM_offset_0_alias, 0, 64
	.other		__nv_reservedSMEM_offset_0_alias,@"STO_CUDA_RESERVED_SHARED STV_DEFAULT"
__nv_reservedSMEM_offset_0_alias:
	.zero		0
	.zero		64


//--------------------- .nv.constant0._Z7_level1jPdS_j --------------------------
	.section	.nv.constant0._Z7_level1jPdS_j,"a",@progbits
	.sectionflags	@""
	.align	4
.nv.constant0._Z7_level1jPdS_j:
	.zero		924


//--------------------- .nv.constant0._Z7_level0jPdS_ --------------------------
	.section	.nv.constant0._Z7_level0jPdS_,"a",@progbits
	.sectionflags	@""
	.align	4
.nv.constant0._Z7_level0jPdS_:
	.zero		920


//--------------------- .nv.constant0._Z15_reduce_inplacejPd --------------------------
	.section	.nv.constant0._Z15_reduce_inplacejPd,"a",@progbits
	.sectionflags	@""
	.align	4
.nv.constant0._Z15_reduce_inplacejPd:
	.zero		912


//--------------------- SYMBOLS --------------------------

	.type		.nv.reservedSmem.offset0,@object
	.size		.nv.reservedSmem.offset0,0x4
